def matmul_kernel(
    a_ptr,
    b_ptr,
    c_ptr,
    M,
    N,
    K,
    stride_am,
    stride_ak,
    stride_bk,
    stride_bn,
    stride_cm,
    stride_cn,
    BLOCK_M: tl.constexpr,
    BLOCK_N: tl.constexpr,
    BLOCK_K: tl.constexpr,
    GROUP_M: tl.constexpr,
):
    pid = tl.program_id(axis=0)
    num_pid_m = tl.cdiv(M, BLOCK_M)
    num_pid_n = tl.cdiv(N, BLOCK_N)
    num_pid_in_group = GROUP_M * num_pid_n
    group_id = pid // num_pid_in_group
    first_pid_m = group_id * GROUP_M
    group_size_m = min(num_pid_m - first_pid_m, GROUP_M)
    pid_m = first_pid_m + ((pid % num_pid_in_group) % group_size_m)
    pid_n = (pid % num_pid_in_group) // group_size_m

    offs_am = (pid_m * BLOCK_M + tl.arange(0, BLOCK_M)) % M
    offs_bn = (pid_n * BLOCK_N + tl.arange(0, BLOCK_N)) % N
    offs_k = tl.arange(0, BLOCK_K)
    a_ptrs = a_ptr + offs_am[:, None] * stride_am + offs_k[None, :] * stride_ak
    b_ptrs = b_ptr + offs_k[:, None] * stride_bk + offs_bn[None, :] * stride_bn

    acc = tl.zeros((BLOCK_M, BLOCK_N), dtype=tl.float32)
    for kk in range(0, tl.cdiv(K, BLOCK_K)):
        a = tl.load(a_ptrs, mask=offs_k[None, :] < K - kk * BLOCK_K, other=0.0)
        b = tl.load(b_ptrs, mask=offs_k[:, None] < K - kk * BLOCK_K, other=0.0)
        acc = tl.dot(a, b, acc)
        a_ptrs += BLOCK_K * stride_ak
        b_ptrs += BLOCK_K * stride_bk

    c = acc.to(c_ptr.dtype.element_ty)
    offs_cm = pid_m * BLOCK_M + tl.arange(0, BLOCK_M)
    offs_cn = pid_n * BLOCK_N + tl.arange(0, BLOCK_N)
    c_ptrs = c_ptr + offs_cm[:, None] * stride_cm + offs_cn[None, :] * stride_cn
    mask = (offs_cm[:, None] < M) & (offs_cn[None, :] < N)
    tl.store(c_ptrs, c, mask=mask)

# config = {"BLOCK_K": 32, "BLOCK_M": 16, "BLOCK_N": 512, "GROUP_M": 8, "arch": "sm_90", "dtype": "bf16", "num_ctas": 1, "num_stages": 3, "num_warps": 8}
# arch = sm_90


// ===== COMPILED SASS (sm_90a) =====

	.target	sm_90a

	.elftype	@"ET_EXEC"


//--------------------- .note.nv.tkinfo           --------------------------
	.section	.note.nv.tkinfo,"",@"SHT_NOTE"
	.sectionflags	@"SHF_NOTE_NV_TKINFO"
	.tkinfo
        /*0018*/ 	.word	0x00000002
        /*0030*/ 	.string	""
        /*0030*/ 	.string	"ptxas"
        /*0030*/ 	.string	"Cuda compilation tools, release 13.0, V13.0.88"
        /*0030*/ 	.string	"Build cuda_13.0.r13.0/compiler.36424714_0"
        /*0030*/ 	.string	"-v  -suppress-debug-info  -lineinfo  -arch sm_90a "



//--------------------- .note.nv.cuinfo           --------------------------
	.section	.note.nv.cuinfo,"",@"SHT_NOTE"
	.sectionflags	@"SHF_NOTE_NV_CUINFO"
        /*0018*/ 	.short	0x0002
        /*001a*/ 	.short	0x005a
        /*001c*/ 	.short	0x0082
	.zero		2


//--------------------- .nv.info                  --------------------------
	.section	.nv.info,"",@"SHT_CUDA_INFO"
	.align	4


	//----- nvinfo : EIATTR_REGCOUNT
	.align		4
        /*0000*/ 	.byte	0x04, 0x2f
        /*0002*/ 	.short	(.L_1 - .L_0)
	.align		4
.L_0:
        /*0004*/ 	.word	index@(matmul_kernel)
        /*0008*/ 	.word	0x000000fd


	//----- nvinfo : EIATTR_FRAME_SIZE
	.align		4
.L_1:
        /*000c*/ 	.byte	0x04, 0x11
        /*000e*/ 	.short	(.L_3 - .L_2)
	.align		4
.L_2:
        /*0010*/ 	.word	index@(matmul_kernel)
        /*0014*/ 	.word	0x00000000


	//----- nvinfo : EIATTR_MIN_STACK_SIZE
	.align		4
.L_3:
        /*0018*/ 	.byte	0x04, 0x12
        /*001a*/ 	.short	(.L_5 - .L_4)
	.align		4
.L_4:
        /*001c*/ 	.word	index@(matmul_kernel)
        /*0020*/ 	.word	0x00000000
.L_5:


//--------------------- .nv.compat                --------------------------
	.section	.nv.compat,"",@"SHT_CUDA_COMPAT_INFO"
	.align	4
        /*0000*/ 	.byte	0x02, 0x09, 0x01, 0x00, 0x02, 0x02, 0x01, 0x00, 0x02, 0x05, 0x05, 0x00, 0x03, 0x07, 0x01, 0x01
        /*0010*/ 	.byte	0x02, 0x03, 0x00, 0x00, 0x02, 0x06, 0x01, 0x00, 0x04, 0x0b, 0x08, 0x00, 0x00, 0x00, 0x00, 0x00
        /*0020*/ 	.byte	0x00, 0x00, 0x00, 0x00


//--------------------- .nv.info.matmul_kernel    --------------------------
	.section	.nv.info.matmul_kernel,"",@"SHT_CUDA_INFO"
	.sectionflags	@""
	.align	4


	//----- nvinfo : EIATTR_CUDA_API_VERSION
	.align		4
        /*0000*/ 	.byte	0x04, 0x37
        /*0002*/ 	.short	(.L_7 - .L_6)
.L_6:
        /*0004*/ 	.word	0x00000082


	//----- nvinfo : EIATTR_KPARAM_INFO
	.align		4
.L_7:
        /*0008*/ 	.byte	0x04, 0x17
        /*000a*/ 	.short	(.L_9 - .L_8)
.L_8:
        /*000c*/ 	.word	0x00000000
        /*0010*/ 	.short	0x000d
        /*0012*/ 	.short	0x0048
        /*0014*/ 	.byte	0x00, 0xf4, 0x21, 0x00


	//----- nvinfo : EIATTR_KPARAM_INFO
	.align		4
.L_9:
        /*0018*/ 	.byte	0x04, 0x17
        /*001a*/ 	.short	(.L_11 - .L_10)
.L_10:
        /*001c*/ 	.word	0x00000000
        /*0020*/ 	.short	0x000c
        /*0022*/ 	.short	0x0040
        /*0024*/ 	.byte	0x00, 0xf4, 0x21, 0x00


	//----- nvinfo : EIATTR_KPARAM_INFO
	.align		4
.L_11:
        /*0028*/ 	.byte	0x04, 0x17
        /*002a*/ 	.short	(.L_13 - .L_12)
.L_12:
        /*002c*/ 	.word	0x00000000
        /*0030*/ 	.short	0x000b
        /*0032*/ 	.short	0x0038
        /*0034*/ 	.byte	0x00, 0xf0, 0x11, 0x00


	//----- nvinfo : EIATTR_KPARAM_INFO
	.align		4
.L_13:
        /*0038*/ 	.byte	0x04, 0x17
        /*003a*/ 	.short	(.L_15 - .L_14)
.L_14:
        /*003c*/ 	.word	0x00000000
        /*0040*/ 	.short	0x000a
        /*0042*/ 	.short	0x0034
        /*0044*/ 	.byte	0x00, 0xf0, 0x11, 0x00


	//----- nvinfo : EIATTR_KPARAM_INFO
	.align		4
.L_15:
        /*0048*/ 	.byte	0x04, 0x17
        /*004a*/ 	.short	(.L_17 - .L_16)
.L_16:
        /*004c*/ 	.word	0x00000000
        /*0050*/ 	.short	0x0009
        /*0052*/ 	.short	0x0030
        /*0054*/ 	.byte	0x00, 0xf0, 0x11, 0x00


	//----- nvinfo : EIATTR_KPARAM_INFO
	.align		4
.L_17:
        /*0058*/ 	.byte	0x04, 0x17
        /*005a*/ 	.short	(.L_19 - .L_18)
.L_18:
        /*005c*/ 	.word	0x00000000
        /*0060*/ 	.short	0x0008
        /*0062*/ 	.short	0x002c
        /*0064*/ 	.byte	0x00, 0xf0, 0x11, 0x00


	//----- nvinfo : EIATTR_KPARAM_INFO
	.align		4
.L_19:
        /*0068*/ 	.byte	0x04, 0x17
        /*006a*/ 	.short	(.L_21 - .L_20)
.L_20:
        /*006c*/ 	.word	0x00000000
        /*0070*/ 	.short	0x0007
        /*0072*/ 	.short	0x0028
        /*0074*/ 	.byte	0x00, 0xf0, 0x11, 0x00


	//----- nvinfo : EIATTR_KPARAM_INFO
	.align		4
.L_21:
        /*0078*/ 	.byte	0x04, 0x17
        /*007a*/ 	.short	(.L_23 - .L_22)
.L_22:
        /*007c*/ 	.word	0x00000000
        /*0080*/ 	.short	0x0006
        /*0082*/ 	.short	0x0024
        /*0084*/ 	.byte	0x00, 0xf0, 0x11, 0x00


	//----- nvinfo : EIATTR_KPARAM_INFO
	.align		4
.L_23:
        /*0088*/ 	.byte	0x04, 0x17
        /*008a*/ 	.short	(.L_25 - .L_24)
.L_24:
        /*008c*/ 	.word	0x00000000
        /*0090*/ 	.short	0x0005
        /*0092*/ 	.short	0x0020
        /*0094*/ 	.byte	0x00, 0xf0, 0x11, 0x00


	//----- nvinfo : EIATTR_KPARAM_INFO
	.align		4
.L_25:
        /*0098*/ 	.byte	0x04, 0x17
        /*009a*/ 	.short	(.L_27 - .L_26)
.L_26:
        /*009c*/ 	.word	0x00000000
        /*00a0*/ 	.short	0x0004
        /*00a2*/ 	.short	0x001c
        /*00a4*/ 	.byte	0x00, 0xf0, 0x11, 0x00


	//----- nvinfo : EIATTR_KPARAM_INFO
	.align		4
.L_27:
        /*00a8*/ 	.byte	0x04, 0x17
        /*00aa*/ 	.short	(.L_29 - .L_28)
.L_28:
        /*00ac*/ 	.word	0x00000000
        /*00b0*/ 	.short	0x0003
        /*00b2*/ 	.short	0x0018
        /*00b4*/ 	.byte	0x00, 0xf0, 0x11, 0x00


	//----- nvinfo : EIATTR_KPARAM_INFO
	.align		4
.L_29:
        /*00b8*/ 	.byte	0x04, 0x17
        /*00ba*/ 	.short	(.L_31 - .L_30)
.L_30:
        /*00bc*/ 	.word	0x00000000
        /*00c0*/ 	.short	0x0002
        /*00c2*/ 	.short	0x0010
        /*00c4*/ 	.byte	0x00, 0xf4, 0x21, 0x00


	//----- nvinfo : EIATTR_KPARAM_INFO
	.align		4
.L_31:
        /*00c8*/ 	.byte	0x04, 0x17
        /*00ca*/ 	.short	(.L_33 - .L_32)
.L_32:
        /*00cc*/ 	.word	0x00000000
        /*00d0*/ 	.short	0x0001
        /*00d2*/ 	.short	0x0008
        /*00d4*/ 	.byte	0x00, 0xf4, 0x21, 0x00


	//----- nvinfo : EIATTR_KPARAM_INFO
	.align		4
.L_33:
        /*00d8*/ 	.byte	0x04, 0x17
        /*00da*/ 	.short	(.L_35 - .L_34)
.L_34:
        /*00dc*/ 	.word	0x00000000
        /*00e0*/ 	.short	0x0000
        /*00e2*/ 	.short	0x0000
        /*00e4*/ 	.byte	0x00, 0xf4, 0x21, 0x00


	//----- nvinfo : EIATTR_SPARSE_MMA_MASK
	.align		4
.L_35:
        /*00e8*/ 	.byte	0x03, 0x50
        /*00ea*/ 	.short	0x0000


	//----- nvinfo : EIATTR_MAXREG_COUNT
	.align		4
        /*00ec*/ 	.byte	0x03, 0x1b
        /*00ee*/ 	.short	0x00ff


	//----- nvinfo : EIATTR_NUM_BARRIERS
	.align		4
        /*00f0*/ 	.byte	0x02, 0x4c
        /*00f2*/ 	.byte	0x01
	.zero		1


	//----- nvinfo : EIATTR_MERCURY_ISA_VERSION
	.align		4
        /*00f4*/ 	.byte	0x03, 0x5f
        /*00f6*/ 	.short	0x0101


	//----- nvinfo : EIATTR_EXIT_INSTR_OFFSETS
	.align		4
        /*00f8*/ 	.byte	0x04, 0x1c
        /*00fa*/ 	.short	(.L_37 - .L_36)


	//   ....[0]....
.L_36:
        /*00fc*/ 	.word	0x000084b0


	//   ....[1]....
        /*0100*/ 	.word	0x000084e0


	//----- nvinfo : EIATTR_REQNTID
	.align		4
.L_37:
        /*0104*/ 	.byte	0x04, 0x10
        /*0106*/ 	.short	(.L_39 - .L_38)
.L_38:
        /*0108*/ 	.word	0x00000100
        /*010c*/ 	.word	0x00000001
        /*0110*/ 	.word	0x00000001


	//----- nvinfo : EIATTR_CBANK_PARAM_SIZE
	.align		4
.L_39:
        /*0114*/ 	.byte	0x03, 0x19
        /*0116*/ 	.short	0x0050


	//----- nvinfo : EIATTR_PARAM_CBANK
	.align		4
        /*0118*/ 	.byte	0x04, 0x0a
        /*011a*/ 	.short	(.L_41 - .L_40)
	.align		4
.L_40:
        /*011c*/ 	.word	index@(.nv.constant0.matmul_kernel)
        /*0120*/ 	.short	0x0210
        /*0122*/ 	.short	0x0050


	//----- nvinfo : EIATTR_SW_WAR
	.align		4
.L_41:
        /*0124*/ 	.byte	0x04, 0x36
        /*0126*/ 	.short	(.L_43 - .L_42)
.L_42:
        /*0128*/ 	.word	0x00000008
.L_43:


//--------------------- .nv.callgraph             --------------------------
	.section	.nv.callgraph,"",@"SHT_CUDA_CALLGRAPH"
	.align	4
	.sectionentsize	8
	.align		4
        /*0000*/ 	.word	0x00000000
	.align		4
        /*0004*/ 	.word	0xffffffff
	.align		4
        /*0008*/ 	.word	0x00000000
	.align		4
        /*000c*/ 	.word	0xfffffffe
	.align		4
        /*0010*/ 	.word	0x00000000
	.align		4
        /*0014*/ 	.word	0xfffffffd
	.align		4
        /*0018*/ 	.word	0x00000000
	.align		4
        /*001c*/ 	.word	0xfffffffc


//--------------------- .text.matmul_kernel       --------------------------
	.section	.text.matmul_kernel,"ax",@progbits
	.align	128
        .global         matmul_kernel
        .type           matmul_kernel,@function
        .size           matmul_kernel,(.L_x_4 - matmul_kernel)
        .other          matmul_kernel,@"STO_CUDA_ENTRY STV_DEFAULT"
matmul_kernel:
.text.matmul_kernel:
[----:B------:R-:W-:Y:S08]  /*0000*/  LDC R1, c[0x0][0x28] ;  /* 0x00000a00ff017b82 */ /* 0x000ff00000000800 */
[----:B------:R-:W0:Y:S01]  /*0010*/  LDC.64 R48, c[0x0][0x228] ;  /* 0x00008a00ff307b82 */ /* 0x000e220000000a00 */
[----:B------:R-:W1:Y:S01]  /*0020*/  S2R R5, SR_CTAID.X ;  /* 0x0000000000057919 */ /* 0x000e620000002500 */
[----:B------:R-:W-:Y:S01]  /*0030*/  ULDC.64 UR8, c[0x0][0x208] ;  /* 0x0000820000087ab9 */ /* 0x000fe20000000a00 */
[----:B------:R-:W-:Y:S01]  /*0040*/  ULDC UR6, c[0x0][0x230] ;  /* 0x00008c0000067ab9 */ /* 0x000fe20000000800 */
[----:B------:R-:W2:Y:S04]  /*0050*/  S2R R44, SR_TID.X ;  /* 0x00000000002c7919 */ /* 0x000ea80000002100 */
[----:B------:R-:W3:Y:S01]  /*0060*/  LDC R206, c[0x0][0x230] ;  /* 0x00008c00ffce7b82 */ /* 0x000ee20000000800 */
[----:B0-----:R-:W-:-:S05]  /*0070*/  VIADD R0, R49, 0x1ff ;  /* 0x000001ff31007836 */ /* 0x001fca0000000000 */
[----:B------:R-:W-:Y:S01]  /*0080*/  SHF.R.S32.HI R3, RZ, 0x1f, R0 ;  /* 0x0000001fff037819 */ /* 0x000fe20000011400 */
[----:B---3--:R-:W-:-:S03]  /*0090*/  VIADD R206, R206, 0x1f ;  /* 0x0000001fcece7836 */ /* 0x008fc60000000000 */
[----:B------:R-:W-:Y:S02]  /*00a0*/  LEA.HI R3, R3, R0, RZ, 0x9 ;  /* 0x0000000003037211 */ /* 0x000fe400078f48ff */
[----:B-1----:R-:W-:Y:S02]  /*00b0*/  IABS R8, R5 ;  /* 0x0000000500087213 */ /* 0x002fe40000000000 */
[----:B------:R-:W-:Y:S02]  /*00c0*/  SHF.R.S32.HI R3, RZ, 0x9, R3 ;  /* 0x00000009ff037819 */ /* 0x000fe40000011403 */
[C---:B--2---:R-:W-:Y:S02]  /*00d0*/  LOP3.LUT R127, R44.reuse, 0xf, RZ, 0xc0, !PT ;  /* 0x0000000f2c7f7812 */ /* 0x044fe400078ec0ff */
[C---:B------:R-:W-:Y:S01]  /*00e0*/  LOP3.LUT R202, R44.reuse, 0xe0, RZ, 0xc0, !PT ;  /* 0x000000e02cca7812 */ /* 0x040fe200078ec0ff */
[----:B------:R-:W-:Y:S01]  /*00f0*/  IMAD.SHL.U32 R4, R3, 0x8, RZ ;  /* 0x0000000803047824 */ /* 0x000fe200078e00ff */
[----:B------:R-:W-:-:S04]  /*0100*/  LOP3.LUT R42, R44, 0x1f, RZ, 0xc0, !PT ;  /* 0x0000001f2c2a7812 */ /* 0x000fc800078ec0ff */
[-C--:B------:R-:W-:Y:S02]  /*0110*/  IABS R7, R4.reuse ;  /* 0x0000000400077213 */ /* 0x080fe40000000000 */
[----:B------:R-:W-:Y:S02]  /*0120*/  IABS R10, R4 ;  /* 0x00000004000a7213 */ /* 0x000fe40000000000 */
[----:B------:R-:W0:Y:S08]  /*0130*/  I2F.RP R0, R7 ;  /* 0x0000000700007306 */ /* 0x000e300000209400 */
[----:B0-----:R-:W0:Y:S02]  /*0140*/  MUFU.RCP R0, R0 ;  /* 0x0000000000007308 */ /* 0x001e240000001000 */
[----:B0-----:R-:W-:-:S02]  /*0150*/  VIADD R2, R0, 0xffffffe ;  /* 0x0ffffffe00027836 */ /* 0x001fc40000000000 */
[----:B------:R-:W-:-:S04]  /*0160*/  IMAD.MOV R0, RZ, RZ, -R10 ;  /* 0x000000ffff007224 */ /* 0x000fc800078e0a0a */
[----:B------:R0:W1:Y:S02]  /*0170*/  F2I.FTZ.U32.TRUNC.NTZ R3, R2 ;  /* 0x0000000200037305 */ /* 0x000064000021f000 */
[----:B0-----:R-:W-:Y:S02]  /*0180*/  IMAD.MOV.U32 R2, RZ, RZ, RZ ;  /* 0x000000ffff027224 */ /* 0x001fe400078e00ff */
[----:B-1----:R-:W-:-:S04]  /*0190*/  IMAD.MOV R6, RZ, RZ, -R3 ;  /* 0x000000ffff067224 */ /* 0x002fc800078e0a03 */
[----:B------:R-:W-:Y:S02]  /*01a0*/  IMAD R9, R6, R7, RZ ;  /* 0x0000000706097224 */ /* 0x000fe400078e02ff */
[----:B------:R-:W-:Y:S02]  /*01b0*/  IMAD.MOV.U32 R6, RZ, RZ, R8 ;  /* 0x000000ffff067224 */ /* 0x000fe400078e0008 */
[----:B------:R-:W-:-:S06]  /*01c0*/  IMAD.HI.U32 R3, R3, R9, R2 ;  /* 0x0000000903037227 */ /* 0x000fcc00078e0002 */
[----:B------:R-:W-:-:S04]  /*01d0*/  IMAD.HI.U32 R3, R3, R6, RZ ;  /* 0x0000000603037227 */ /* 0x000fc800078e00ff */
[----:B------:R-:W-:-:S05]  /*01e0*/  IMAD R0, R3, R0, R6 ;  /* 0x0000000003007224 */ /* 0x000fca00078e0206 */
[----:B------:R-:W-:-:S13]  /*01f0*/  ISETP.GT.U32.AND P1, PT, R7, R0, PT ;  /* 0x000000000700720c */ /* 0x000fda0003f24070 */
[----:B------:R-:W-:Y:S01]  /*0200*/  @!P1 IMAD.IADD R0, R0, 0x1, -R7 ;  /* 0x0000000100009824 */ /* 0x000fe200078e0a07 */
[----:B------:R-:W-:Y:S02]  /*0210*/  @!P1 IADD3 R3, R3, 0x1, RZ ;  /* 0x0000000103039810 */ /* 0x000fe40007ffe0ff */
[----:B------:R-:W-:Y:S02]  /*0220*/  ISETP.NE.AND P1, PT, R4, RZ, PT ;  /* 0x000000ff0400720c */ /* 0x000fe40003f25270 */
[----:B------:R-:W-:Y:S02]  /*0230*/  ISETP.GE.U32.AND P0, PT, R0, R7, PT ;  /* 0x000000070000720c */ /* 0x000fe40003f06070 */
[----:B------:R-:W-:-:S04]  /*0240*/  LOP3.LUT R0, R5, R4, RZ, 0x3c, !PT ;  /* 0x0000000405007212 */ /* 0x000fc800078e3cff */
[----:B------:R-:W-:Y:S01]  /*0250*/  ISETP.GE.AND P2, PT, R0, RZ, PT ;  /* 0x000000ff0000720c */ /* 0x000fe20003f46270 */
[----:B------:R-:W-:-:S06]  /*0260*/  VIADD R0, R48, 0xf ;  /* 0x0000000f30007836 */ /* 0x000fcc0000000000 */
[----:B------:R-:W-:-:S04]  /*0270*/  @P0 VIADD R3, R3, 0x1 ;  /* 0x0000000103030836 */ /* 0x000fc80000000000 */
[----:B------:R-:W-:Y:S01]  /*0280*/  IMAD.MOV.U32 R2, RZ, RZ, R3 ;  /* 0x000000ffff027224 */ /* 0x000fe200078e0003 */
[----:B------:R-:W-:-:S03]  /*0290*/  SHF.R.S32.HI R3, RZ, 0x1f, R0 ;  /* 0x0000001fff037819 */ /* 0x000fc60000011400 */
[----:B------:R-:W-:Y:S01]  /*02a0*/  @!P2 IMAD.MOV R2, RZ, RZ, -R2 ;  /* 0x000000ffff02a224 */ /* 0x000fe200078e0a02 */
[----:B------:R-:W-:Y:S02]  /*02b0*/  @!P1 LOP3.LUT R2, RZ, R4, RZ, 0x33, !PT ;  /* 0x00000004ff029212 */ /* 0x000fe400078e33ff */
[----:B------:R-:W-:-:S03]  /*02c0*/  LEA.HI R3, R3, R0, RZ, 0x4 ;  /* 0x0000000003037211 */ /* 0x000fc600078f20ff */
[----:B------:R-:W-:Y:S02]  /*02d0*/  IMAD.SHL.U32 R6, R2, 0x8, RZ ;  /* 0x0000000802067824 */ /* 0x000fe400078e00ff */
[----:B------:R-:W-:-:S03]  /*02e0*/  IMAD.MOV R2, RZ, RZ, -R2 ;  /* 0x000000ffff027224 */ /* 0x000fc600078e0a02 */
[----:B------:R-:W-:Y:S01]  /*02f0*/  LEA.HI.SX32 R3, R3, -R6, 0x1c ;  /* 0x8000000603037211 */ /* 0x000fe200078fe2ff */
[----:B------:R-:W-:-:S03]  /*0300*/  IMAD R4, R4, R2, R5 ;  /* 0x0000000204047224 */ /* 0x000fc600078e0205 */
[----:B------:R-:W-:Y:S02]  /*0310*/  VIMNMX R11, R3, 0x8, PT ;  /* 0x00000008030b7848 */ /* 0x000fe40003fe0100 */
[----:B------:R-:W-:Y:S02]  /*0320*/  IABS R9, R4 ;  /* 0x0000000400097213 */ /* 0x000fe40000000000 */
[----:B------:R-:W-:-:S04]  /*0330*/  IABS R7, R11 ;  /* 0x0000000b00077213 */ /* 0x000fc80000000000 */
[----:B------:R-:W0:Y:S08]  /*0340*/  I2F.RP R0, R7 ;  /* 0x0000000700007306 */ /* 0x000e300000209400 */
[----:B0-----:R-:W0:Y:S02]  /*0350*/  MUFU.RCP R0, R0 ;  /* 0x0000000000007308 */ /* 0x001e240000001000 */
[----:B0-----:R-:W-:-:S06]  /*0360*/  VIADD R3, R0, 0xffffffe ;  /* 0x0ffffffe00037836 */ /* 0x001fcc0000000000 */
[----:B------:R-:W0:Y:S02]  /*0370*/  F2I.FTZ.U32.TRUNC.NTZ R3, R3 ;  /* 0x0000000300037305 */ /* 0x000e24000021f000 */
[----:B0-----:R-:W-:-:S05]  /*0380*/  IMAD.MOV R8, RZ, RZ, -R3 ;  /* 0x000000ffff087224 */ /* 0x001fca00078e0a03 */
[----:B------:R-:W-:Y:S02]  /*0390*/  MOV R2, R8 ;  /* 0x0000000800027202 */ /* 0x000fe40000000f00 */
[----:B------:R-:W-:-:S03]  /*03a0*/  IABS R8, R11 ;  /* 0x0000000b00087213 */ /* 0x000fc60000000000 */
[----:B------:R-:W-:Y:S02]  /*03b0*/  IMAD R5, R2, R7, RZ ;  /* 0x0000000702057224 */ /* 0x000fe400078e02ff */
[----:B------:R-:W-:Y:S02]  /*03c0*/  IMAD.MOV.U32 R2, RZ, RZ, RZ ;  /* 0x000000ffff027224 */ /* 0x000fe400078e00ff */
[----:B------:R-:W-:Y:S02]  /*03d0*/  IMAD.MOV R0, RZ, RZ, -R8 ;  /* 0x000000ffff007224 */ /* 0x000fe400078e0a08 */
[----:B------:R-:W-:Y:S01]  /*03e0*/  IMAD.HI.U32 R2, R3, R5, R2 ;  /* 0x0000000503027227 */ /* 0x000fe200078e0002 */
[----:B------:R-:W-:-:S04]  /*03f0*/  SHF.R.U32.HI R3, RZ, 0x4, R44 ;  /* 0x00000004ff037819 */ /* 0x000fc8000001162c */
[----:B------:R-:W-:Y:S01]  /*0400*/  SGXT.U32 R3, R3, 0x4 ;  /* 0x000000040303781a */ /* 0x000fe20000000000 */
[----:B------:R-:W-:-:S03]  /*0410*/  IMAD.HI.U32 R2, R2, R9, RZ ;  /* 0x0000000902027227 */ /* 0x000fc600078e00ff */
[----:B------:R-:W-:Y:S01]  /*0420*/  LOP3.LUT R5, R3, 0x10, RZ, 0xfc, !PT ;  /* 0x0000001003057812 */ /* 0x000fe200078efcff */
[----:B------:R-:W-:-:S05]  /*0430*/  IMAD R0, R2, R0, R9 ;  /* 0x0000000002007224 */ /* 0x000fca00078e0209 */
[----:B------:R-:W-:-:S13]  /*0440*/  ISETP.GT.U32.AND P1, PT, R7, R0, PT ;  /* 0x000000000700720c */ /* 0x000fda0003f24070 */
[----:B------:R-:W-:Y:S02]  /*0450*/  @!P1 IMAD.IADD R0, R0, 0x1, -R7 ;  /* 0x0000000100009824 */ /* 0x000fe400078e0a07 */
[----:B------:R-:W-:Y:S01]  /*0460*/  @!P1 VIADD R2, R2, 0x1 ;  /* 0x0000000102029836 */ /* 0x000fe20000000000 */
[----:B------:R-:W-:Y:S02]  /*0470*/  ISETP.NE.AND P1, PT, R11, RZ, PT ;  /* 0x000000ff0b00720c */ /* 0x000fe40003f25270 */
[----:B------:R-:W-:Y:S02]  /*0480*/  ISETP.GE.U32.AND P0, PT, R0, R7, PT ;  /* 0x000000070000720c */ /* 0x000fe40003f06070 */
[----:B------:R-:W-:-:S04]  /*0490*/  LOP3.LUT R0, R4, R11, RZ, 0x3c, !PT ;  /* 0x0000000b04007212 */ /* 0x000fc800078e3cff */
[----:B------:R-:W-:-:S07]  /*04a0*/  ISETP.GE.AND P2, PT, R0, RZ, PT ;  /* 0x000000ff0000720c */ /* 0x000fce0003f46270 */
[----:B------:R-:W-:Y:S01]  /*04b0*/  @P0 VIADD R2, R2, 0x1 ;  /* 0x0000000102020836 */ /* 0x000fe20000000000 */
[----:B------:R-:W-:-:S05]  /*04c0*/  ISETP.GT.AND P0, PT, R206, 0x1f, PT ;  /* 0x0000001fce00780c */ /* 0x000fca0003f04270 */
[----:B------:R-:W-:Y:S01]  /*04d0*/  @!P2 IMAD.MOV R2, RZ, RZ, -R2 ;  /* 0x000000ffff02a224 */ /* 0x000fe200078e0a02 */
[----:B------:R-:W-:-:S05]  /*04e0*/  @!P1 LOP3.LUT R2, RZ, R11, RZ, 0x33, !PT ;  /* 0x0000000bff029212 */ /* 0x000fca00078e33ff */
[----:B------:R-:W-:Y:S02]  /*04f0*/  IMAD.MOV R0, RZ, RZ, -R2 ;  /* 0x000000ffff007224 */ /* 0x000fe400078e0a02 */
[----:B------:R-:W-:Y:S02]  /*0500*/  IMAD.SHL.U32 R125, R2, 0x200, RZ ;  /* 0x00000200027d7824 */ /* 0x000fe400078e00ff */
[----:B------:R-:W-:-:S05]  /*0510*/  IMAD R0, R11, R0, R4 ;  /* 0x000000000b007224 */ /* 0x000fca00078e0204 */
[----:B------:R-:W-:-:S05]  /*0520*/  IADD3 R0, R6, R0, RZ ;  /* 0x0000000006007210 */ /* 0x000fca0007ffe0ff */
[----:B------:R-:W-:Y:S01]  /*0530*/  IMAD R127, R0, 0x10, R127 ;  /* 0x00000010007f7824 */ /* 0x000fe200078e027f */
[----:B------:R-:W-:Y:S06]  /*0540*/  @P0 BRA `(.L_x_0) ;  /* 0x0000000000300947 */ /* 0x000fec0003800000 */
[----:B------:R-:W-:Y:S01]  /*0550*/  IMAD.SHL.U32 R44, R44, 0x20, RZ ;  /* 0x000000202c2c7824 */ /* 0x000fe200078e00ff */
[----:B------:R-:W-:Y:S01]  /*0560*/  CS2R R104, SRZ ;  /* 0x0000000000687805 */ /* 0x000fe2000001ff00 */
[----:B------:R-:W-:Y:S01]  /*0570*/  IMAD.SHL.U32 R202, R202, 0x10, RZ ;  /* 0x00000010caca7824 */ /* 0x000fe200078e00ff */
[----:B------:R-:W-:Y:S02]  /*0580*/  CS2R R106, SRZ ;  /* 0x00000000006a7805 */ /* 0x000fe4000001ff00 */
[----:B------:R-:W-:Y:S02]  /*0590*/  CS2R R12, SRZ ;  /* 0x00000000000c7805 */ /* 0x000fe4000001ff00 */
[----:B------:R-:W-:Y:S02]  /*05a0*/  CS2R R14, SRZ ;  /* 0x00000000000e7805 */ /* 0x000fe4000001ff00 */
[----:B------:R-:W-:Y:S02]  /*05b0*/  CS2R R8, SRZ ;  /* 0x0000000000087805 */ /* 0x000fe4000001ff00 */
[----:B------:R-:W-:-:S02]  /*05c0*/  CS2R R10, SRZ ;  /* 0x00000000000a7805 */ /* 0x000fc4000001ff00 */
[----:B------:R-:W-:Y:S02]  /*05d0*/  CS2R R4, SRZ ;  /* 0x0000000000047805 */ /* 0x000fe4000001ff00 */
[----:B------:R-:W-:Y:S02]  /*05e0*/  CS2R R6, SRZ ;  /* 0x0000000000067805 */ /* 0x000fe4000001ff00 */
[----:B------:R-:W-:Y:S01]  /*05f0*/  LOP3.LUT R209, R44, 0x60, RZ, 0xc0, !PT ;  /* 0x000000602cd17812 */ /* 0x000fe200078ec0ff */
[----:B------:R-:W-:Y:S06]  /*0600*/  BRA `(.L_x_1) ;  /* 0x0000006c00d87947 */ /* 0x000fec0003800000 */
.L_x_0:
[----:B------:R-:W-:Y:S01]  /*0610*/  IABS R10, R48 ;  /* 0x00000030000a7213 */ /* 0x000fe20000000000 */
[----:B------:R-:W0:Y:S01]  /*0620*/  LDC R210, c[0x0][0x238] ;  /* 0x00008e00ffd27b82 */ /* 0x000e220000000800 */
[----:B------:R-:W-:Y:S01]  /*0630*/  IABS R0, R49 ;  /* 0x0000003100007213 */ /* 0x000fe20000000000 */
[----:B------:R-:W-:Y:S01]  /*0640*/  ULDC.64 UR4, c[0x0][0x210] ;  /* 0x0000840000047ab9 */ /* 0x000fe20000000a00 */
[----:B------:R-:W1:Y:S01]  /*0650*/  I2F.RP R4, R10 ;  /* 0x0000000a00047306 */ /* 0x000e620000209400 */
[----:B------:R-:W-:Y:S01]  /*0660*/  IABS R43, R127 ;  /* 0x0000007f002b7213 */ /* 0x000fe20000000000 */
[----:B------:R-:W-:Y:S01]  /*0670*/  IMAD.SHL.U32 R44, R44, 0x20, RZ ;  /* 0x000000202c2c7824 */ /* 0x000fe200078e00ff */
[----:B------:R-:W-:Y:S02]  /*0680*/  CS2R R108, SRZ ;  /* 0x00000000006c7805 */ /* 0x000fe4000001ff00 */
[----:B------:R-:W-:Y:S02]  /*0690*/  CS2R R110, SRZ ;  /* 0x00000000006e7805 */ /* 0x000fe4000001ff00 */
[----:B------:R-:W-:-:S02]  /*06a0*/  CS2R R104, SRZ ;  /* 0x0000000000687805 */ /* 0x000fc4000001ff00 */
[----:B------:R-:W-:Y:S02]  /*06b0*/  CS2R R106, SRZ ;  /* 0x00000000006a7805 */ /* 0x000fe4000001ff00 */
[----:B------:R-:W-:Y:S01]  /*06c0*/  LOP3.LUT R209, R44, 0x60, RZ, 0xc0, !PT ;  /* 0x000000602cd17812 */ /* 0x000fe200078ec0ff */
[----:B------:R-:W2:Y:S08]  /*06d0*/  I2F.RP R2, R0 ;  /* 0x0000000000027306 */ /* 0x000eb00000209400 */
[----:B-1----:R-:W1:Y:S01]  /*06e0*/  MUFU.RCP R4, R4 ;  /* 0x0000000400047308 */ /* 0x002e620000001000 */
[----:B0-----:R-:W-:-:S02]  /*06f0*/  IMAD R217, R3, R210, RZ ;  /* 0x000000d203d97224 */ /* 0x001fc400078e02ff */
[----:B------:R-:W-:-:S05]  /*0700*/  IMAD R215, R5, R210, RZ ;  /* 0x000000d205d77224 */ /* 0x000fca00078e02ff */
[----:B--2---:R-:W0:Y:S01]  /*0710*/  MUFU.RCP R2, R2 ;  /* 0x0000000200027308 */ /* 0x004e220000001000 */
[----:B------:R-:W-:Y:S02]  /*0720*/  IMAD.SHL.U32 R210, R210, 0x20, RZ ;  /* 0x00000020d2d27824 */ /* 0x000fe400078e00ff */
[----:B-1----:R-:W-:-:S05]  /*0730*/  VIADD R8, R4, 0xffffffe ;  /* 0x0ffffffe04087836 */ /* 0x002fca0000000000 */
[----:B------:R1:W2:Y:S01]  /*0740*/  F2I.FTZ.U32.TRUNC.NTZ R9, R8 ;  /* 0x0000000800097305 */ /* 0x0002a2000021f000 */
[----:B0-----:R-:W-:Y:S01]  /*0750*/  VIADD R6, R2, 0xffffffe ;  /* 0x0ffffffe02067836 */ /* 0x001fe20000000000 */
[C---:B------:R-:W-:Y:S01]  /*0760*/  LEA.HI R2, R202.reuse, R125, RZ, 0x1b ;  /* 0x0000007dca027211 */ /* 0x040fe200078fd8ff */
[----:B------:R-:W-:-:S05]  /*0770*/  IMAD.SHL.U32 R202, R202, 0x10, RZ ;  /* 0x00000010caca7824 */ /* 0x000fca00078e00ff */
[----:B------:R0:W3:Y:S01]  /*0780*/  F2I.FTZ.U32.TRUNC.NTZ R7, R6 ;  /* 0x0000000600077305 */ /* 0x0000e2000021f000 */
[----:B-1----:R-:W-:Y:S01]  /*0790*/  IMAD.MOV.U32 R8, RZ, RZ, RZ ;  /* 0x000000ffff087224 */ /* 0x002fe200078e00ff */
[C---:B------:R-:W-:Y:S01]  /*07a0*/  IADD3 R32, R2.reuse, 0x160, RZ ;  /* 0x0000016002207810 */ /* 0x040fe20007ffe0ff */
[C---:B------:R-:W-:Y:S01]  /*07b0*/  VIADD R12, R2.reuse, 0x1f8 ;  /* 0x000001f8020c7836 */ /* 0x040fe20000000000 */
[C---:B------:R-:W-:Y:S01]  /*07c0*/  IADD3 R70, R2.reuse, 0x28, RZ ;  /* 0x0000002802467810 */ /* 0x040fe20007ffe0ff */
[----:B------:R-:W-:Y:S01]  /*07d0*/  VIADD R14, R2, 0x1f0 ;  /* 0x000001f0020e7836 */ /* 0x000fe20000000000 */
[----:B------:R-:W-:Y:S01]  /*07e0*/  IABS R103, R2 ;  /* 0x0000000200677213 */ /* 0x000fe20000000000 */
[----:B--2---:R-:W-:Y:S01]  /*07f0*/  IMAD.MOV R11, RZ, RZ, -R9 ;  /* 0x000000ffff0b7224 */ /* 0x004fe200078e0a09 */
[----:B------:R-:W-:Y:S01]  /*0800*/  ISETP.GE.AND P4, PT, R12, RZ, PT ;  /* 0x000000ff0c00720c */ /* 0x000fe20003f86270 */
[----:B0-----:R-:W-:Y:S01]  /*0810*/  IMAD.MOV.U32 R6, RZ, RZ, RZ ;  /* 0x000000ffff067224 */ /* 0x001fe200078e00ff */
[----:B------:R-:W-:Y:S01]  /*0820*/  IABS R93, R70 ;  /* 0x00000046005d7213 */ /* 0x000fe20000000000 */
[----:B------:R-:W-:-:S02]  /*0830*/  IMAD R11, R11, R10, RZ ;  /* 0x0000000a0b0b7224 */ /* 0x000fc400078e02ff */
[C---:B------:R-:W-:Y:S02]  /*0840*/  VIADD R15, R2.reuse, 0x1e8 ;  /* 0x000001e8020f7836 */ /* 0x040fe40000000000 */
[----:B------:R-:W-:Y:S01]  /*0850*/  IMAD.HI.U32 R9, R9, R11, R8 ;  /* 0x0000000b09097227 */ /* 0x000fe200078e0008 */
[----:B---3--:R-:W-:Y:S02]  /*0860*/  IADD3 R11, RZ, -R7, RZ ;  /* 0x80000007ff0b7210 */ /* 0x008fe40007ffe0ff */
[----:B------:R-:W-:Y:S01]  /*0870*/  IABS R8, R12 ;  /* 0x0000000c00087213 */ /* 0x000fe20000000000 */
[----:B------:R-:W-:Y:S01]  /*0880*/  VIADD R16, R2, 0x1e0 ;  /* 0x000001e002107836 */ /* 0x000fe20000000000 */
[----:B------:R-:W-:Y:S01]  /*0890*/  IABS R13, R15 ;  /* 0x0000000f000d7213 */ /* 0x000fe20000000000 */
[----:B------:R-:W-:-:S04]  /*08a0*/  IMAD.HI.U32 R9, R9, R43, RZ ;  /* 0x0000002b09097227 */ /* 0x000fc800078e00ff */
[----:B------:R-:W-:Y:S02]  /*08b0*/  IMAD.MOV R4, RZ, RZ, -R9 ;  /* 0x000000ffff047224 */ /* 0x000fe400078e0a09 */
[----:B------:R-:W-:Y:S01]  /*08c0*/  IMAD R9, R11, R0, RZ ;  /* 0x000000000b097224 */ /* 0x000fe200078e02ff */
[----:B------:R-:W-:Y:S01]  /*08d0*/  IABS R11, R14 ;  /* 0x0000000e000b7213 */ /* 0x000fe20000000000 */
[----:B------:R-:W-:Y:S02]  /*08e0*/  IMAD R43, R10, R4, R43 ;  /* 0x000000040a2b7224 */ /* 0x000fe400078e022b */
[----:B------:R-:W-:-:S03]  /*08f0*/  IMAD.HI.U32 R4, R7, R9, R6 ;  /* 0x0000000907047227 */ /* 0x000fc600078e0006 */
[----:B------:R-:W-:Y:S01]  /*0900*/  ISETP.GT.U32.AND P0, PT, R10, R43, PT ;  /* 0x0000002b0a00720c */ /* 0x000fe20003f04070 */
[----:B------:R-:W-:Y:S02]  /*0910*/  IMAD.MOV.U32 R9, RZ, RZ, R8 ;  /* 0x000000ffff097224 */ /* 0x000fe400078e0008 */
[----:B------:R-:W-:-:S04]  /*0920*/  IMAD.HI.U32 R7, R4, R11, RZ ;  /* 0x0000000b04077227 */ /* 0x000fc800078e00ff */
[----:B------:R-:W-:-:S04]  /*0930*/  IMAD.HI.U32 R6, R4, R9, RZ ;  /* 0x0000000904067227 */ /* 0x000fc800078e00ff */
[----:B------:R-:W-:Y:S02]  /*0940*/  IMAD.MOV R6, RZ, RZ, -R6 ;  /* 0x000000ffff067224 */ /* 0x000fe400078e0a06 */
[----:B------:R-:W-:Y:S01]  /*0950*/  @!P0 IADD3 R43, R43, -R10, RZ ;  /* 0x8000000a2b2b8210 */ /* 0x000fe20007ffe0ff */
[----:B------:R-:W-:Y:S01]  /*0960*/  IMAD.MOV R7, RZ, RZ, -R7 ;  /* 0x000000ffff077224 */ /* 0x000fe200078e0a07 */
[----:B------:R-:W-:Y:S01]  /*0970*/  ISETP.GE.AND P0, PT, R127, RZ, PT ;  /* 0x000000ff7f00720c */ /* 0x000fe20003f06270 */
[----:B------:R-:W-:Y:S01]  /*0980*/  IMAD R8, R0, R6, R9 ;  /* 0x0000000600087224 */ /* 0x000fe200078e0209 */
[----:B------:R-:W-:Y:S01]  /*0990*/  ISETP.GT.U32.AND P2, PT, R10, R43, PT ;  /* 0x0000002b0a00720c */ /* 0x000fe20003f44070 */
[----:B------:R-:W-:Y:S01]  /*09a0*/  IMAD R9, R0, R7, R11 ;  /* 0x0000000700097224 */ /* 0x000fe200078e020b */
[----:B------:R-:W-:Y:S01]  /*09b0*/  IABS R11, R16 ;  /* 0x00000010000b7213 */ /* 0x000fe20000000000 */
[----:B------:R-:W-:Y:S01]  /*09c0*/  IMAD.HI.U32 R6, R4, R13, RZ ;  /* 0x0000000d04067227 */ /* 0x000fe200078e00ff */
[----:B------:R-:W-:-:S02]  /*09d0*/  ISETP.GT.U32.AND P1, PT, R0, R8, PT ;  /* 0x000000080000720c */ /* 0x000fc40003f24070 */
[----:B------:R-:W-:Y:S01]  /*09e0*/  ISETP.GT.U32.AND P3, PT, R0, R9, PT ;  /* 0x000000090000720c */ /* 0x000fe20003f64070 */
[----:B------:R-:W-:Y:S02]  /*09f0*/  IMAD.MOV R6, RZ, RZ, -R6 ;  /* 0x000000ffff067224 */ /* 0x000fe400078e0a06 */
[----:B------:R-:W-:-:S04]  /*0a00*/  IMAD.HI.U32 R7, R4, R11, RZ ;  /* 0x0000000b04077227 */ /* 0x000fc800078e00ff */
[----:B------:R-:W-:Y:S01]  /*0a10*/  @!P2 IMAD.IADD R43, R43, 0x1, -R10 ;  /* 0x000000012b2ba824 */ /* 0x000fe200078e0a0a */
[----:B------:R-:W-:Y:S01]  /*0a20*/  ISETP.NE.AND P2, PT, R48, RZ, PT ;  /* 0x000000ff3000720c */ /* 0x000fe20003f45270 */
[----:B------:R-:W-:Y:S02]  /*0a30*/  IMAD R6, R0, R6, R13 ;  /* 0x0000000600067224 */ /* 0x000fe400078e020d */
[----:B------:R-:W-:Y:S02]  /*0a40*/  @!P1 IMAD.IADD R8, R8, 0x1, -R0 ;  /* 0x0000000108089824 */ /* 0x000fe400078e0a00 */
[----:B------:R-:W-:Y:S01]  /*0a50*/  IMAD.MOV R7, RZ, RZ, -R7 ;  /* 0x000000ffff077224 */ /* 0x000fe200078e0a07 */
[----:B------:R-:W-:Y:S01]  /*0a60*/  ISETP.GT.U32.AND P1, PT, R0, R6, PT ;  /* 0x000000060000720c */ /* 0x000fe20003f24070 */
[----:B------:R-:W-:Y:S01]  /*0a70*/  VIADD R12, R2, 0x1d8 ;  /* 0x000001d8020c7836 */ /* 0x000fe20000000000 */
[C---:B------:R-:W-:Y:S01]  /*0a80*/  ISETP.GT.U32.AND P6, PT, R0.reuse, R8, PT ;  /* 0x000000080000720c */ /* 0x040fe20003fc4070 */
[----:B------:R-:W-:-:S02]  /*0a90*/  IMAD R7, R0, R7, R11 ;  /* 0x0000000700077224 */ /* 0x000fc400078e020b */
[----:B------:R-:W-:Y:S01]  /*0aa0*/  @!P0 IMAD.MOV R43, RZ, RZ, -R43 ;  /* 0x000000ffff2b8224 */ /* 0x000fe200078e0a2b */
[----:B------:R-:W-:Y:S01]  /*0ab0*/  IABS R13, R12 ;  /* 0x0000000c000d7213 */ /* 0x000fe20000000000 */
[--C-:B------:R-:W-:Y:S01]  /*0ac0*/  @!P3 IMAD.IADD R9, R9, 0x1, -R0.reuse ;  /* 0x000000010909b824 */ /* 0x100fe200078e0a00 */
[----:B------:R-:W-:Y:S01]  /*0ad0*/  @!P2 LOP3.LUT R43, RZ, R48, RZ, 0x33, !PT ;  /* 0x00000030ff2ba212 */ /* 0x000fe200078e33ff */
[----:B------:R-:W-:Y:S01]  /*0ae0*/  VIADD R21, R2, 0x1b8 ;  /* 0x000001b802157836 */ /* 0x000fe20000000000 */
[----:B------:R-:W-:Y:S01]  /*0af0*/  ISETP.GE.AND P2, PT, R16, RZ, PT ;  /* 0x000000ff1000720c */ /* 0x000fe20003f46270 */
[----:B------:R-:W-:Y:S01]  /*0b00*/  VIADD R16, R2, 0x1d0 ;  /* 0x000001d002107836 */ /* 0x000fe20000000000 */
[----:B------:R-:W-:Y:S01]  /*0b10*/  ISETP.GT.U32.AND P5, PT, R0, R9, PT ;  /* 0x000000090000720c */ /* 0x000fe20003fa4070 */
[----:B------:R-:W-:Y:S01]  /*0b20*/  IMAD.HI.U32 R10, R4, R13, RZ ;  /* 0x0000000d040a7227 */ /* 0x000fe200078e00ff */
[----:B------:R-:W-:Y:S02]  /*0b30*/  ISETP.GE.AND P3, PT, R15, RZ, PT ;  /* 0x000000ff0f00720c */ /* 0x000fe40003f66270 */
[----:B------:R-:W-:Y:S01]  /*0b40*/  @!P6 IADD3 R8, R8, -R0, RZ ;  /* 0x800000000808e210 */ /* 0x000fe20007ffe0ff */
[----:B------:R-:W-:Y:S01]  /*0b50*/  @!P1 IMAD.IADD R6, R6, 0x1, -R0 ;  /* 0x0000000106069824 */ /* 0x000fe200078e0a00 */
[----:B------:R-:W-:Y:S01]  /*0b60*/  ISETP.GT.U32.AND P6, PT, R0, R7, PT ;  /* 0x000000070000720c */ /* 0x000fe20003fc4070 */
[----:B------:R-:W-:Y:S01]  /*0b70*/  IMAD.MOV R10, RZ, RZ, -R10 ;  /* 0x000000ffff0a7224 */ /* 0x000fe200078e0a0a */
[----:B------:R-:W-:Y:S01]  /*0b80*/  IABS R11, R16 ;  /* 0x00000010000b7213 */ /* 0x000fe20000000000 */
[----:B------:R-:W-:Y:S01]  /*0b90*/  VIADD R18, R2, 0x1c8 ;  /* 0x000001c802127836 */ /* 0x000fe20000000000 */
[C---:B------:R-:W-:Y:S01]  /*0ba0*/  ISETP.GT.U32.AND P1, PT, R0.reuse, R6, PT ;  /* 0x000000060000720c */ /* 0x040fe20003f24070 */
[----:B------:R-:W-:Y:S01]  /*0bb0*/  IMAD R10, R0, R10, R13 ;  /* 0x0000000a000a7224 */ /* 0x000fe200078e020d */
[----:B------:R-:W-:Y:S01]  /*0bc0*/  IABS R19, R21 ;  /* 0x0000001500137213 */ /* 0x000fe20000000000 */
[----:B------:R-:W-:Y:S01]  /*0bd0*/  IMAD.MOV.U32 R13, RZ, RZ, R11 ;  /* 0x000000ffff0d7224 */ /* 0x000fe200078e000b */
[----:B------:R-:W-:Y:S01]  /*0be0*/  IABS R15, R18 ;  /* 0x00000012000f7213 */ /* 0x000fe20000000000 */
[----:B------:R-:W-:Y:S01]  /*0bf0*/  VIADD R20, R2, 0x1c0 ;  /* 0x000001c002147836 */ /* 0x000fe20000000000 */
[----:B------:R-:W-:Y:S01]  /*0c00*/  ISETP.GE.AND P0, PT, R14, RZ, PT ;  /* 0x000000ff0e00720c */ /* 0x000fe20003f06270 */
[----:B------:R-:W-:-:S02]  /*0c10*/  IMAD.HI.U32 R11, R4, R13, RZ ;  /* 0x0000000d040b7227 */ /* 0x000fc400078e00ff */
[----:B------:R-:W-:Y:S02]  /*0c20*/  @!P6 IADD3 R7, R7, -R0, RZ ;  /* 0x800000000707e210 */ /* 0x000fe40007ffe0ff */
[----:B------:R-:W-:Y:S01]  /*0c30*/  IMAD.MOV R11, RZ, RZ, -R11 ;  /* 0x000000ffff0b7224 */ /* 0x000fe200078e0a0b */
[----:B------:R-:W-:Y:S01]  /*0c40*/  IABS R17, R20 ;  /* 0x0000001400117213 */ /* 0x000fe20000000000 */
[--C-:B------:R-:W-:Y:S01]  /*0c50*/  @!P1 IMAD.IADD R6, R6, 0x1, -R0.reuse ;  /* 0x0000000106069824 */ /* 0x100fe200078e0a00 */
[C---:B------:R-:W-:Y:S01]  /*0c60*/  ISETP.GT.U32.AND P6, PT, R0.reuse, R7, PT ;  /* 0x000000070000720c */ /* 0x040fe20003fc4070 */
[C---:B------:R-:W-:Y:S01]  /*0c70*/  IMAD R11, R0.reuse, R11, R13 ;  /* 0x0000000b000b7224 */ /* 0x040fe200078e020d */
[----:B------:R-:W-:Y:S01]  /*0c80*/  ISETP.GT.U32.AND P1, PT, R0, R10, PT ;  /* 0x0000000a0000720c */ /* 0x000fe20003f24070 */
[----:B------:R-:W-:Y:S01]  /*0c90*/  @!P5 IMAD.IADD R9, R9, 0x1, -R0 ;  /* 0x000000010909d824 */ /* 0x000fe200078e0a00 */
[----:B------:R-:W-:Y:S01]  /*0ca0*/  ISETP.GE.AND P5, PT, R12, RZ, PT ;  /* 0x000000ff0c00720c */ /* 0x000fe20003fa6270 */
[----:B------:R-:W-:-:S04]  /*0cb0*/  IMAD.HI.U32 R14, R4, R19, RZ ;  /* 0x00000013040e7227 */ /* 0x000fc800078e00ff */
[----:B------:R-:W-:-:S04]  /*0cc0*/  IMAD.HI.U32 R12, R4, R15, RZ ;  /* 0x0000000f040c7227 */ /* 0x000fc800078e00ff */
[--C-:B------:R-:W-:Y:S01]  /*0cd0*/  @!P6 IMAD.IADD R7, R7, 0x1, -R0.reuse ;  /* 0x000000010707e824 */ /* 0x100fe200078e0a00 */
[----:B------:R-:W-:Y:S01]  /*0ce0*/  ISETP.GT.U32.AND P6, PT, R0, R11, PT ;  /* 0x0000000b0000720c */ /* 0x000fe20003fc4070 */
[----:B------:R-:W-:Y:S01]  /*0cf0*/  @!P1 IMAD.IADD R10, R10, 0x1, -R0 ;  /* 0x000000010a0a9824 */ /* 0x000fe200078e0a00 */
[----:B------:R-:W-:Y:S01]  /*0d00*/  ISETP.GE.AND P1, PT, R16, RZ, PT ;  /* 0x000000ff1000720c */ /* 0x000fe20003f26270 */
[----:B------:R-:W-:Y:S02]  /*0d10*/  IMAD.MOV R14, RZ, RZ, -R14 ;  /* 0x000000ffff0e7224 */ /* 0x000fe400078e0a0e */
[----:B------:R-:W-:Y:S02]  /*0d20*/  VIADD R22, R2, 0x1b0 ;  /* 0x000001b002167836 */ /* 0x000fe40000000000 */
[----:B------:R-:W-:-:S04]  /*0d30*/  IMAD.HI.U32 R13, R4, R17, RZ ;  /* 0x00000011040d7227 */ /* 0x000fc800078e00ff */
[----:B------:R-:W-:Y:S02]  /*0d40*/  IMAD.MOV R12, RZ, RZ, -R12 ;  /* 0x000000ffff0c7224 */ /* 0x000fe400078e0a0c */
[----:B------:R-:W-:Y:S01]  /*0d50*/  @!P6 IMAD.IADD R11, R11, 0x1, -R0 ;  /* 0x000000010b0be824 */ /* 0x000fe200078e0a00 */
[C---:B------:R-:W-:Y:S01]  /*0d60*/  ISETP.GT.U32.AND P6, PT, R0.reuse, R10, PT ;  /* 0x0000000a0000720c */ /* 0x040fe20003fc4070 */
[C---:B------:R-:W-:Y:S02]  /*0d70*/  IMAD R14, R0.reuse, R14, R19 ;  /* 0x0000000e000e7224 */ /* 0x040fe400078e0213 */
[----:B------:R-:W-:Y:S02]  /*0d80*/  IMAD.MOV R13, RZ, RZ, -R13 ;  /* 0x000000ffff0d7224 */ /* 0x000fe400078e0a0d */
[C---:B------:R-:W-:Y:S01]  /*0d90*/  IMAD R12, R0.reuse, R12, R15 ;  /* 0x0000000c000c7224 */ /* 0x040fe200078e020f */
[----:B------:R-:W-:Y:S01]  /*0da0*/  IABS R15, R22 ;  /* 0x00000016000f7213 */ /* 0x000fe20000000000 */
[----:B------:R-:W-:-:S02]  /*0db0*/  IMAD R13, R0, R13, R17 ;  /* 0x0000000d000d7224 */ /* 0x000fc400078e0211 */
[----:B------:R-:W-:Y:S01]  /*0dc0*/  @!P2 IMAD.MOV R7, RZ, RZ, -R7 ;  /* 0x000000ffff07a224 */ /* 0x000fe200078e0a07 */
[----:B------:R-:W-:Y:S01]  /*0dd0*/  MOV R17, R15 ;  /* 0x0000000f00117202 */ /* 0x000fe20000000f00 */
[----:B------:R-:W-:Y:S01]  /*0de0*/  @!P0 IMAD.MOV R9, RZ, RZ, -R9 ;  /* 0x000000ffff098224 */ /* 0x000fe200078e0a09 */
[----:B------:R-:W-:Y:S01]  /*0df0*/  ISETP.GE.AND P2, PT, R18, RZ, PT ;  /* 0x000000ff1200720c */ /* 0x000fe20003f46270 */
[----:B------:R-:W-:Y:S01]  /*0e00*/  @!P6 IMAD.IADD R10, R10, 0x1, -R0 ;  /* 0x000000010a0ae824 */ /* 0x000fe200078e0a00 */
[----:B------:R-:W-:Y:S01]  /*0e10*/  ISETP.GT.U32.AND P6, PT, R0, R14, PT ;  /* 0x0000000e0000720c */ /* 0x000fe20003fc4070 */
[----:B------:R-:W-:Y:S01]  /*0e20*/  VIADD R18, R2, 0x1a8 ;  /* 0x000001a802127836 */ /* 0x000fe20000000000 */
[----:B------:R-:W-:Y:S01]  /*0e30*/  ISETP.GT.U32.AND P0, PT, R0, R11, PT ;  /* 0x0000000b0000720c */ /* 0x000fe20003f04070 */
[----:B------:R-:W-:-:S03]  /*0e40*/  IMAD.HI.U32 R15, R4, R17, RZ ;  /* 0x00000011040f7227 */ /* 0x000fc600078e00ff */
[----:B------:R-:W-:Y:S01]  /*0e50*/  IABS R16, R18 ;  /* 0x0000001200107213 */ /* 0x000fe20000000000 */
[----:B------:R-:W-:Y:S01]  /*0e60*/  @!P4 IMAD.MOV R8, RZ, RZ, -R8 ;  /* 0x000000ffff08c224 */ /* 0x000fe200078e0a08 */
[C---:B------:R-:W-:Y:S01]  /*0e70*/  ISETP.GT.U32.AND P4, PT, R0.reuse, R12, PT ;  /* 0x0000000c0000720c */ /* 0x040fe20003f84070 */
[----:B------:R-:W-:Y:S02]  /*0e80*/  IMAD.MOV R15, RZ, RZ, -R15 ;  /* 0x000000ffff0f7224 */ /* 0x000fe400078e0a0f */
[----:B------:R-:W-:Y:S01]  /*0e90*/  @!P3 IMAD.MOV R6, RZ, RZ, -R6 ;  /* 0x000000ffff06b224 */ /* 0x000fe200078e0a06 */
[----:B------:R-:W-:Y:S01]  /*0ea0*/  ISETP.GT.U32.AND P3, PT, R0, R13, PT ;  /* 0x0000000d0000720c */ /* 0x000fe20003f64070 */
[----:B------:R-:W-:Y:S02]  /*0eb0*/  @!P6 IMAD.IADD R14, R14, 0x1, -R0 ;  /* 0x000000010e0ee824 */ /* 0x000fe400078e0a00 */
[C---:B------:R-:W-:Y:S01]  /*0ec0*/  IMAD R15, R0.reuse, R15, R17 ;  /* 0x0000000f000f7224 */ /* 0x040fe200078e0211 */
[----:B------:R-:W-:Y:S01]  /*0ed0*/  @!P0 IADD3 R11, R11, -R0, RZ ;  /* 0x800000000b0b8210 */ /* 0x000fe20007ffe0ff */
[----:B------:R-:W-:Y:S01]  /*0ee0*/  IMAD.MOV.U32 R17, RZ, RZ, R16 ;  /* 0x000000ffff117224 */ /* 0x000fe200078e0010 */
[----:B------:R-:W-:Y:S01]  /*0ef0*/  ISETP.GT.U32.AND P6, PT, R0, R14, PT ;  /* 0x0000000e0000720c */ /* 0x000fe20003fc4070 */
[----:B------:R-:W-:Y:S01]  /*0f00*/  @!P5 IMAD.MOV R10, RZ, RZ, -R10 ;  /* 0x000000ffff0ad224 */ /* 0x000fe200078e0a0a */
[----:B------:R-:W-:Y:S01]  /*0f10*/  ISETP.GE.AND P0, PT, R20, RZ, PT ;  /* 0x000000ff1400720c */ /* 0x000fe20003f06270 */
[----:B------:R-:W-:-:S04]  /*0f20*/  IMAD.HI.U32 R16, R4, R17, RZ ;  /* 0x0000001104107227 */ /* 0x000fc800078e00ff */
[----:B------:R-:W-:Y:S01]  /*0f30*/  @!P4 IMAD.IADD R12, R12, 0x1, -R0 ;  /* 0x000000010c0cc824 */ /* 0x000fe200078e0a00 */
[----:B------:R-:W-:Y:S01]  /*0f40*/  ISETP.GE.AND P4, PT, R21, RZ, PT ;  /* 0x000000ff1500720c */ /* 0x000fe20003f86270 */
[----:B------:R-:W-:Y:S02]  /*0f50*/  VIADD R20, R2, 0x1a0 ;  /* 0x000001a002147836 */ /* 0x000fe40000000000 */
[----:B------:R-:W-:Y:S02]  /*0f60*/  IMAD.MOV R16, RZ, RZ, -R16 ;  /* 0x000000ffff107224 */ /* 0x000fe400078e0a10 */
[--C-:B------:R-:W-:Y:S01]  /*0f70*/  @!P3 IMAD.IADD R13, R13, 0x1, -R0.reuse ;  /* 0x000000010d0db824 */ /* 0x100fe200078e0a00 */
[C---:B------:R-:W-:Y:S01]  /*0f80*/  ISETP.GT.U32.AND P3, PT, R0.reuse, R12, PT ;  /* 0x0000000c0000720c */ /* 0x040fe20003f64070 */
[----:B------:R-:W-:Y:S01]  /*0f90*/  @!P1 IMAD.MOV R11, RZ, RZ, -R11 ;  /* 0x000000ffff0b9224 */ /* 0x000fe200078e0a0b */
[----:B------:R-:W-:Y:S01]  /*0fa0*/  IABS R19, R20 ;  /* 0x0000001400137213 */ /* 0x000fe20000000000 */
[C---:B------:R-:W-:Y:S01]  /*0fb0*/  IMAD R16, R0.reuse, R16, R17 ;  /* 0x0000001000107224 */ /* 0x040fe200078e0211 */
[----:B------:R-:W-:Y:S01]  /*0fc0*/  ISETP.GT.U32.AND P1, PT, R0, R15, PT ;  /* 0x0000000f0000720c */ /* 0x000fe20003f24070 */
[----:B------:R-:W-:Y:S01]  /*0fd0*/  @!P6 IMAD.IADD R14, R14, 0x1, -R0 ;  /* 0x000000010e0ee824 */ /* 0x000fe200078e0a00 */
[----:B------:R-:W-:Y:S01]  /*0fe0*/  ISETP.GT.U32.AND P5, PT, R0, R13, PT ;  /* 0x0000000d0000720c */ /* 0x000fe20003fa4070 */
[----:B------:R-:W-:Y:S01]  /*0ff0*/  IMAD.HI.U32 R17, R4, R19, RZ ;  /* 0x0000001304117227 */ /* 0x000fe200078e00ff */
[----:B------:R-:W-:-:S03]  /*1000*/  ISETP.GT.U32.AND P6, PT, R0, R16, PT ;  /* 0x000000100000720c */ /* 0x000fc60003fc4070 */
[----:B------:R-:W-:Y:S02]  /*1010*/  IMAD.MOV R17, RZ, RZ, -R17 ;  /* 0x000000ffff117224 */ /* 0x000fe400078e0a11 */
[----:B------:R-:W-:Y:S01]  /*1020*/  @!P3 IADD3 R12, R12, -R0, RZ ;  /* 0x800000000c0cb210 */ /* 0x000fe20007ffe0ff */
[----:B------:R-:W-:Y:S01]  /*1030*/  VIADD R26, R2, 0x188 ;  /* 0x00000188021a7836 */ /* 0x000fe20000000000 */
[----:B------:R-:W-:Y:S01]  /*1040*/  ISETP.GE.AND P3, PT, R22, RZ, PT ;  /* 0x000000ff1600720c */ /* 0x000fe20003f66270 */
[----:B------:R-:W-:Y:S01]  /*1050*/  IMAD R17, R0, R17, R19 ;  /* 0x0000001100117224 */ /* 0x000fe200078e0213 */
[----:B------:R-:W-:Y:S01]  /*1060*/  @!P2 IADD3 R12, -R12, RZ, RZ ;  /* 0x000000ff0c0ca210 */ /* 0x000fe20007ffe1ff */
[--C-:B------:R-:W-:Y:S01]  /*1070*/  @!P1 IMAD.IADD R15, R15, 0x1, -R0.reuse ;  /* 0x000000010f0f9824 */ /* 0x100fe200078e0a00 */
[----:B------:R-:W-:Y:S01]  /*1080*/  IABS R25, R26 ;  /* 0x0000001a00197213 */ /* 0x000fe20000000000 */
[----:B------:R-:W-:Y:S01]  /*1090*/  VIADD R22, R2, 0x198 ;  /* 0x0000019802167836 */ /* 0x000fe20000000000 */
[----:B------:R-:W-:Y:S01]  /*10a0*/  ISETP.GT.U32.AND P2, PT, R0, R17, PT ;  /* 0x000000110000720c */ /* 0x000fe20003f44070 */
[--C-:B------:R-:W-:Y:S01]  /*10b0*/  @!P6 IMAD.IADD R16, R16, 0x1, -R0.reuse ;  /* 0x000000011010e824 */ /* 0x100fe200078e0a00 */
[----:B------:R-:W-:Y:S01]  /*10c0*/  ISETP.GT.U32.AND P6, PT, R0, R15, PT ;  /* 0x0000000f0000720c */ /* 0x000fe20003fc4070 */
[----:B------:R-:W-:Y:S01]  /*10d0*/  @!P5 IMAD.IADD R13, R13, 0x1, -R0 ;  /* 0x000000010d0dd824 */ /* 0x000fe200078e0a00 */
[----:B------:R-:W-:Y:S01]  /*10e0*/  IABS R21, R22 ;  /* 0x0000001600157213 */ /* 0x000fe20000000000 */
[----:B------:R-:W-:Y:S01]  /*10f0*/  VIADD R24, R2, 0x190 ;  /* 0x0000019002187836 */ /* 0x000fe20000000000 */
[----:B------:R-:W-:Y:S01]  /*1100*/  ISETP.GE.AND P5, PT, R18, RZ, PT ;  /* 0x000000ff1200720c */ /* 0x000fe20003fa6270 */
[----:B------:R-:W-:Y:S01]  /*1110*/  @!P0 IMAD.MOV R13, RZ, RZ, -R13 ;  /* 0x000000ffff0d8224 */ /* 0x000fe200078e0a0d */
[----:B------:R-:W-:Y:S01]  /*1120*/  ISETP.GE.AND P1, PT, R20, RZ, PT ;  /* 0x000000ff1400720c */ /* 0x000fe20003f26270 */
[----:B------:R-:W-:Y:S01]  /*1130*/  IMAD.HI.U32 R18, R4, R21, RZ ;  /* 0x0000001504127227 */ /* 0x000fe200078e00ff */
[----:B------:R-:W-:-:S02]  /*1140*/  IABS R23, R24 ;  /* 0x0000001800177213 */ /* 0x000fc40000000000 */
[----:B------:R-:W-:Y:S01]  /*1150*/  ISETP.GT.U32.AND P0, PT, R0, R16, PT ;  /* 0x000000100000720c */ /* 0x000fe20003f04070 */
[--C-:B------:R-:W-:Y:S01]  /*1160*/  @!P2 IMAD.IADD R17, R17, 0x1, -R0.reuse ;  /* 0x000000011111a824 */ /* 0x100fe200078e0a00 */
[----:B------:R-:W-:Y:S01]  /*1170*/  ISETP.GE.AND P2, PT, R26, RZ, PT ;  /* 0x000000ff1a00720c */ /* 0x000fe20003f46270 */
[----:B------:R-:W-:Y:S02]  /*1180*/  @!P6 IMAD.IADD R15, R15, 0x1, -R0 ;  /* 0x000000010f0fe824 */ /* 0x000fe400078e0a00 */
[----:B------:R-:W-:Y:S02]  /*1190*/  IMAD.MOV R18, RZ, RZ, -R18 ;  /* 0x000000ffff127224 */ /* 0x000fe400078e0a12 */
[----:B------:R-:W-:Y:S01]  /*11a0*/  @!P3 IMAD.MOV R15, RZ, RZ, -R15 ;  /* 0x000000ffff0fb224 */ /* 0x000fe200078e0a0f */
[----:B------:R-:W-:Y:S01]  /*11b0*/  ISETP.GT.U32.AND P3, PT, R0, R17, PT ;  /* 0x000000110000720c */ /* 0x000fe20003f64070 */
[----:B------:R-:W-:-:S04]  /*11c0*/  IMAD.HI.U32 R20, R4, R25, RZ ;  /* 0x0000001904147227 */ /* 0x000fc800078e00ff */
[----:B------:R-:W-:Y:S02]  /*11d0*/  IMAD R18, R0, R18, R21 ;  /* 0x0000001200127224 */ /* 0x000fe400078e0215 */
[----:B------:R-:W-:Y:S02]  /*11e0*/  IMAD.MOV R20, RZ, RZ, -R20 ;  /* 0x000000ffff147224 */ /* 0x000fe400078e0a14 */
[----:B------:R-:W-:Y:S01]  /*11f0*/  IMAD.HI.U32 R19, R4, R23, RZ ;  /* 0x0000001704137227 */ /* 0x000fe200078e00ff */
[----:B------:R-:W-:-:S03]  /*1200*/  ISETP.GT.U32.AND P6, PT, R0, R18, PT ;  /* 0x000000120000720c */ /* 0x000fc60003fc4070 */
[----:B------:R-:W-:Y:S02]  /*1210*/  IMAD R20, R0, R20, R25 ;  /* 0x0000001400147224 */ /* 0x000fe400078e0219 */
[----:B------:R-:W-:Y:S01]  /*1220*/  @!P4 IMAD.MOV R14, RZ, RZ, -R14 ;  /* 0x000000ffff0ec224 */ /* 0x000fe200078e0a0e */
[----:B------:R-:W-:Y:S01]  /*1230*/  ISETP.GE.AND P4, PT, R22, RZ, PT ;  /* 0x000000ff1600720c */ /* 0x000fe20003f86270 */
[----:B------:R-:W-:Y:S01]  /*1240*/  IMAD.MOV R19, RZ, RZ, -R19 ;  /* 0x000000ffff137224 */ /* 0x000fe200078e0a13 */
[----:B------:R-:W-:Y:S01]  /*1250*/  IADD3 R22, R2, 0x180, RZ ;  /* 0x0000018002167810 */ /* 0x000fe20007ffe0ff */
[--C-:B------:R-:W-:Y:S01]  /*1260*/  @!P3 IMAD.IADD R17, R17, 0x1, -R0.reuse ;  /* 0x000000011111b824 */ /* 0x100fe200078e0a00 */
[----:B------:R-:W-:Y:S01]  /*1270*/  ISETP.GT.U32.AND P3, PT, R0, R20, PT ;  /* 0x000000140000720c */ /* 0x000fe20003f64070 */
[----:B------:R-:W-:Y:S01]  /*1280*/  @!P0 IMAD.IADD R16, R16, 0x1, -R0 ;  /* 0x0000000110108824 */ /* 0x000fe200078e0a00 */
[----:B------:R-:W-:Y:S01]  /*1290*/  ISETP.GE.AND P0, PT, R24, RZ, PT ;  /* 0x000000ff1800720c */ /* 0x000fe20003f06270 */
[----:B------:R-:W-:Y:S01]  /*12a0*/  IMAD R19, R0, R19, R23 ;  /* 0x0000001300137224 */ /* 0x000fe200078e0217 */
[----:B------:R-:W-:Y:S01]  /*12b0*/  IABS R23, R22 ;  /* 0x0000001600177213 */ /* 0x000fe20000000000 */
[----:B------:R-:W-:-:S02]  /*12c0*/  @!P5 IMAD.MOV R16, RZ, RZ, -R16 ;  /* 0x000000ffff10d224 */ /* 0x000fc400078e0a10 */
[----:B------:R-:W-:Y:S01]  /*12d0*/  @!P6 IMAD.IADD R18, R18, 0x1, -R0 ;  /* 0x000000011212e824 */ /* 0x000fe200078e0a00 */
[----:B------:R-:W-:Y:S01]  /*12e0*/  ISETP.GT.U32.AND P5, PT, R0, R19, PT ;  /* 0x000000130000720c */ /* 0x000fe20003fa4070 */
[----:B------:R-:W-:-:S03]  /*12f0*/  IMAD.HI.U32 R21, R4, R23, RZ ;  /* 0x0000001704157227 */ /* 0x000fc600078e00ff */
[----:B------:R-:W-:Y:S01]  /*1300*/  ISETP.GT.U32.AND P6, PT, R0, R18, PT ;  /* 0x000000120000720c */ /* 0x000fe20003fc4070 */
[----:B------:R-:W-:Y:S02]  /*1310*/  VIADD R30, R2, 0x168 ;  /* 0x00000168021e7836 */ /* 0x000fe40000000000 */
[--C-:B------:R-:W-:Y:S02]  /*1320*/  @!P3 IMAD.IADD R20, R20, 0x1, -R0.reuse ;  /* 0x000000011414b824 */ /* 0x100fe400078e0a00 */
[----:B------:R-:W-:Y:S01]  /*1330*/  IMAD.MOV R21, RZ, RZ, -R21 ;  /* 0x000000ffff157224 */ /* 0x000fe200078e0a15 */
[----:B------:R-:W-:Y:S01]  /*1340*/  IABS R29, R30 ;  /* 0x0000001e001d7213 */ /* 0x000fe20000000000 */
[----:B------:R-:W-:Y:S01]  /*1350*/  VIADD R26, R2, 0x178 ;  /* 0x00000178021a7836 */ /* 0x000fe20000000000 */
[C---:B------:R-:W-:Y:S01]  /*1360*/  ISETP.GT.U32.AND P3, PT, R0.reuse, R20, PT ;  /* 0x000000140000720c */ /* 0x040fe20003f64070 */
[----:B------:R-:W-:Y:S02]  /*1370*/  IMAD R21, R0, R21, R23 ;  /* 0x0000001500157224 */ /* 0x000fe400078e0217 */
[----:B------:R-:W-:Y:S01]  /*1380*/  @!P5 IMAD.IADD R19, R19, 0x1, -R0 ;  /* 0x000000011313d824 */ /* 0x000fe200078e0a00 */
[----:B------:R-:W-:Y:S01]  /*1390*/  IABS R25, R26 ;  /* 0x0000001a00197213 */ /* 0x000fe20000000000 */
[----:B------:R-:W-:Y:S01]  /*13a0*/  VIADD R28, R2, 0x170 ;  /* 0x00000170021c7836 */ /* 0x000fe20000000000 */
[----:B------:R-:W-:Y:S01]  /*13b0*/  ISETP.GT.U32.AND P5, PT, R0, R21, PT ;  /* 0x000000150000720c */ /* 0x000fe20003fa4070 */
[----:B------:R-:W-:Y:S01]  /*13c0*/  IMAD.HI.U32 R24, R4, R29, RZ ;  /* 0x0000001d04187227 */ /* 0x000fe200078e00ff */
[----:B------:R-:W-:-:S02]  /*13d0*/  @!P6 IADD3 R18, R18, -R0, RZ ;  /* 0x800000001212e210 */ /* 0x000fc40007ffe0ff */
[----:B------:R-:W-:Y:S01]  /*13e0*/  ISETP.GE.AND P6, PT, R22, RZ, PT ;  /* 0x000000ff1600720c */ /* 0x000fe20003fc6270 */
[----:B------:R-:W-:Y:S01]  /*13f0*/  @!P1 IMAD.MOV R17, RZ, RZ, -R17 ;  /* 0x000000ffff119224 */ /* 0x000fe200078e0a11 */
[----:B------:R-:W-:Y:S01]  /*1400*/  ISETP.GT.U32.AND P1, PT, R0, R19, PT ;  /* 0x000000130000720c */ /* 0x000fe20003f24070 */
[----:B------:R-:W-:Y:S01]  /*1410*/  IMAD.MOV R24, RZ, RZ, -R24 ;  /* 0x000000ffff187224 */ /* 0x000fe200078e0a18 */
[----:B------:R-:W-:Y:S01]  /*1420*/  IABS R27, R28 ;  /* 0x0000001c001b7213 */ /* 0x000fe20000000000 */
[----:B------:R-:W-:-:S04]  /*1430*/  IMAD.HI.U32 R22, R4, R25, RZ ;  /* 0x0000001904167227 */ /* 0x000fc800078e00ff */
[----:B------:R-:W-:Y:S02]  /*1440*/  IMAD R24, R0, R24, R29 ;  /* 0x0000001800187224 */ /* 0x000fe400078e021d */
[----:B------:R-:W-:Y:S02]  /*1450*/  @!P3 IMAD.IADD R20, R20, 0x1, -R0 ;  /* 0x000000011414b824 */ /* 0x000fe400078e0a00 */
[----:B------:R-:W-:Y:S02]  /*1460*/  IMAD.MOV R22, RZ, RZ, -R22 ;  /* 0x000000ffff167224 */ /* 0x000fe400078e0a16 */
[----:B------:R-:W-:-:S04]  /*1470*/  IMAD.HI.U32 R23, R4, R27, RZ ;  /* 0x0000001b04177227 */ /* 0x000fc800078e00ff */
[----:B------:R-:W-:Y:S01]  /*1480*/  @!P2 IMAD.MOV R20, RZ, RZ, -R20 ;  /* 0x000000ffff14a224 */ /* 0x000fe200078e0a14 */
[C---:B------:R-:W-:Y:S01]  /*1490*/  ISETP.GT.U32.AND P2, PT, R0.reuse, R24, PT ;  /* 0x000000180000720c */ /* 0x040fe20003f44070 */
[C---:B------:R-:W-:Y:S02]  /*14a0*/  IMAD R22, R0.reuse, R22, R25 ;  /* 0x0000001600167224 */ /* 0x040fe400078e0219 */
[--C-:B------:R-:W-:Y:S02]  /*14b0*/  @!P5 IMAD.IADD R21, R21, 0x1, -R0.reuse ;  /* 0x000000011515d824 */ /* 0x100fe400078e0a00 */
[----:B------:R-:W-:Y:S02]  /*14c0*/  IMAD.MOV R23, RZ, RZ, -R23 ;  /* 0x000000ffff177224 */ /* 0x000fe400078e0a17 */
[--C-:B------:R-:W-:Y:S01]  /*14d0*/  @!P1 IMAD.IADD R19, R19, 0x1, -R0.reuse ;  /* 0x0000000113139824 */ /* 0x100fe200078e0a00 */
[C---:B------:R-:W-:Y:S01]  /*14e0*/  ISETP.GT.U32.AND P5, PT, R0.reuse, R21, PT ;  /* 0x000000150000720c */ /* 0x040fe20003fa4070 */
[C---:B------:R-:W-:Y:S01]  /*14f0*/  IMAD R23, R0.reuse, R23, R27 ;  /* 0x0000001700177224 */ /* 0x040fe200078e021b */
[----:B------:R-:W-:Y:S01]  /*1500*/  ISETP.GT.U32.AND P1, PT, R0, R22, PT ;  /* 0x000000160000720c */ /* 0x000fe20003f24070 */
[----:B------:R-:W-:Y:S01]  /*1510*/  @!P0 IMAD.MOV R19, RZ, RZ, -R19 ;  /* 0x000000ffff138224 */ /* 0x000fe200078e0a13 */
[----:B------:R-:W-:Y:S01]  /*1520*/  IABS R27, R32 ;  /* 0x00000020001b7213 */ /* 0x000fe20000000000 */
[----:B------:R-:W-:Y:S01]  /*1530*/  @!P2 IMAD.IADD R24, R24, 0x1, -R0 ;  /* 0x000000011818a824 */ /* 0x000fe200078e0a00 */
[----:B------:R-:W-:Y:S01]  /*1540*/  ISETP.GE.AND P0, PT, R28, RZ, PT ;  /* 0x000000ff1c00720c */ /* 0x000fe20003f06270 */
[----:B------:R-:W-:Y:S01]  /*1550*/  VIADD R28, R2, 0x158 ;  /* 0x00000158021c7836 */ /* 0x000fe20000000000 */
[----:B------:R-:W-:Y:S01]  /*1560*/  ISETP.GT.U32.AND P3, PT, R0, R23, PT ;  /* 0x000000170000720c */ /* 0x000fe20003f64070 */
[----:B------:R-:W-:Y:S01]  /*1570*/  IMAD.HI.U32 R25, R4, R27, RZ ;  /* 0x0000001b04197227 */ /* 0x000fe200078e00ff */
[----:B------:R-:W-:-:S02]  /*1580*/  ISETP.GT.U32.AND P2, PT, R0, R24, PT ;  /* 0x000000180000720c */ /* 0x000fc40003f44070 */
[----:B------:R-:W-:Y:S01]  /*1590*/  IABS R29, R28 ;  /* 0x0000001c001d7213 */ /* 0x000fe20000000000 */
[----:B------:R-:W-:Y:S02]  /*15a0*/  IMAD.MOV R25, RZ, RZ, -R25 ;  /* 0x000000ffff197224 */ /* 0x000fe400078e0a19 */
[----:B------:R-:W-:Y:S01]  /*15b0*/  @!P4 IMAD.MOV R18, RZ, RZ, -R18 ;  /* 0x000000ffff12c224 */ /* 0x000fe200078e0a12 */
[----:B------:R-:W-:Y:S01]  /*15c0*/  ISETP.GE.AND P4, PT, R26, RZ, PT ;  /* 0x000000ff1a00720c */ /* 0x000fe20003f86270 */
[--C-:B------:R-:W-:Y:S01]  /*15d0*/  @!P5 IMAD.IADD R21, R21, 0x1, -R0.reuse ;  /* 0x000000011515d824 */ /* 0x100fe200078e0a00 */
[----:B------:R-:W-:Y:S01]  /*15e0*/  ISETP.GE.AND P5, PT, R30, RZ, PT ;  /* 0x000000ff1e00720c */ /* 0x000fe20003fa6270 */
[----:B------:R-:W-:Y:S01]  /*15f0*/  @!P1 IMAD.IADD R22, R22, 0x1, -R0 ;  /* 0x0000000116169824 */ /* 0x000fe200078e0a00 */
[----:B------:R-:W-:Y:S01]  /*1600*/  IADD3 R30, R2, 0x150, RZ ;  /* 0x00000150021e7810 */ /* 0x000fe20007ffe0ff */
[----:B------:R-:W-:Y:S02]  /*1610*/  IMAD R25, R0, R25, R27 ;  /* 0x0000001900197224 */ /* 0x000fe400078e021b */
[----:B------:R-:W-:Y:S01]  /*1620*/  IMAD.HI.U32 R26, R4, R29, RZ ;  /* 0x0000001d041a7227 */ /* 0x000fe200078e00ff */
[----:B------:R-:W-:-:S02]  /*1630*/  ISETP.GT.U32.AND P1, PT, R0, R22, PT ;  /* 0x000000160000720c */ /* 0x000fc40003f24070 */
[----:B------:R-:W-:Y:S01]  /*1640*/  IABS R31, R30 ;  /* 0x0000001e001f7213 */ /* 0x000fe20000000000 */
[----:B------:R-:W-:Y:S01]  /*1650*/  @!P6 IMAD.MOV R21, RZ, RZ, -R21 ;  /* 0x000000ffff15e224 */ /* 0x000fe200078e0a15 */
[----:B------:R-:W-:Y:S01]  /*1660*/  ISETP.GT.U32.AND P6, PT, R0, R25, PT ;  /* 0x000000190000720c */ /* 0x000fe20003fc4070 */
[----:B------:R-:W-:Y:S01]  /*1670*/  IMAD.MOV R26, RZ, RZ, -R26 ;  /* 0x000000ffff1a7224 */ /* 0x000fe200078e0a1a */
[----:B------:R-:W-:Y:S01]  /*1680*/  @!P2 IADD3 R24, R24, -R0, RZ ;  /* 0x800000001818a210 */ /* 0x000fe20007ffe0ff */
[----:B------:R-:W-:Y:S02]  /*1690*/  @!P3 IMAD.IADD R23, R23, 0x1, -R0 ;  /* 0x000000011717b824 */ /* 0x000fe400078e0a00 */
[----:B------:R-:W-:Y:S02]  /*16a0*/  IMAD R26, R0, R26, R29 ;  /* 0x0000001a001a7224 */ /* 0x000fe400078e021d */
[----:B------:R-:W-:Y:S01]  /*16b0*/  IMAD.HI.U32 R27, R4, R31, RZ ;  /* 0x0000001f041b7227 */ /* 0x000fe200078e00ff */
[----:B------:R-:W-:-:S02]  /*16c0*/  ISETP.GT.U32.AND P3, PT, R0, R23, PT ;  /* 0x000000170000720c */ /* 0x000fc40003f64070 */
[----:B------:R-:W-:Y:S01]  /*16d0*/  ISETP.GT.U32.AND P2, PT, R0, R26, PT ;  /* 0x0000001a0000720c */ /* 0x000fe20003f44070 */
[----:B------:R-:W-:Y:S02]  /*16e0*/  IMAD.MOV R27, RZ, RZ, -R27 ;  /* 0x000000ffff1b7224 */ /* 0x000fe400078e0a1b */
[--C-:B------:R-:W-:Y:S01]  /*16f0*/  @!P1 IMAD.IADD R22, R22, 0x1, -R0.reuse ;  /* 0x0000000116169824 */ /* 0x100fe200078e0a00 */
[----:B------:R-:W-:Y:S01]  /*1700*/  ISETP.GE.AND P1, PT, R32, RZ, PT ;  /* 0x000000ff2000720c */ /* 0x000fe20003f26270 */
[----:B------:R-:W-:Y:S01]  /*1710*/  @!P6 IMAD.IADD R25, R25, 0x1, -R0 ;  /* 0x000000011919e824 */ /* 0x000fe200078e0a00 */
[----:B------:R-:W-:Y:S01]  /*1720*/  ISETP.GE.AND P6, PT, R30, RZ, PT ;  /* 0x000000ff1e00720c */ /* 0x000fe20003fc6270 */
[----:B------:R-:W-:Y:S02]  /*1730*/  IMAD R27, R0, R27, R31 ;  /* 0x0000001b001b7224 */ /* 0x000fe400078e021f */
[----:B------:R-:W-:Y:S02]  /*1740*/  VIADD R32, R2, 0x148 ;  /* 0x0000014802207836 */ /* 0x000fe40000000000 */
[----:B------:R-:W-:Y:S01]  /*1750*/  @!P4 IMAD.MOV R22, RZ, RZ, -R22 ;  /* 0x000000ffff16c224 */ /* 0x000fe200078e0a16 */
[C---:B------:R-:W-:Y:S01]  /*1760*/  ISETP.GT.U32.AND P4, PT, R0.reuse, R25, PT ;  /* 0x000000190000720c */ /* 0x040fe20003f84070 */
[----:B------:R-:W-:Y:S01]  /*1770*/  @!P5 IMAD.MOV R24, RZ, RZ, -R24 ;  /* 0x000000ffff18d224 */ /* 0x000fe200078e0a18 */
[----:B------:R-:W-:Y:S01]  /*1780*/  ISETP.GT.U32.AND P5, PT, R0, R27, PT ;  /* 0x0000001b0000720c */ /* 0x000fe20003fa4070 */
[--C-:B------:R-:W-:Y:S01]  /*1790*/  @!P2 IMAD.IADD R26, R26, 0x1, -R0.reuse ;  /* 0x000000011a1aa824 */ /* 0x100fe200078e0a00 */
[----:B------:R-:W-:Y:S01]  /*17a0*/  IABS R33, R32 ;  /* 0x0000002000217213 */ /* 0x000fe20000000000 */
[----:B------:R-:W-:Y:S01]  /*17b0*/  @!P3 IMAD.IADD R23, R23, 0x1, -R0 ;  /* 0x000000011717b824 */ /* 0x000fe200078e0a00 */
[----:B------:R-:W-:Y:S01]  /*17c0*/  ISETP.GE.AND P3, PT, R28, RZ, PT ;  /* 0x000000ff1c00720c */ /* 0x000fe20003f66270 */
[----:B------:R-:W-:Y:S01]  /*17d0*/  VIADD R30, R2, 0x138 ;  /* 0x00000138021e7836 */ /* 0x000fe20000000000 */
[----:B------:R-:W-:Y:S01]  /*17e0*/  ISETP.GT.U32.AND P2, PT, R0, R26, PT ;  /* 0x0000001a0000720c */ /* 0x000fe20003f44070 */
[----:B------:R-:W-:-:S04]  /*17f0*/  IMAD.HI.U32 R28, R4, R33, RZ ;  /* 0x00000021041c7227 */ /* 0x000fc800078e00ff */
[----:B------:R-:W-:Y:S01]  /*1800*/  IMAD.MOV R28, RZ, RZ, -R28 ;  /* 0x000000ffff1c7224 */ /* 0x000fe200078e0a1c */
[----:B------:R-:W-:Y:S01]  /*1810*/  @!P4 IADD3 R25, R25, -R0, RZ ;  /* 0x800000001919c210 */ /* 0x000fe20007ffe0ff */
[--C-:B------:R-:W-:Y:S02]  /*1820*/  @!P5 IMAD.IADD R27, R27, 0x1, -R0.reuse ;  /* 0x000000011b1bd824 */ /* 0x100fe400078e0a00 */
[----:B------:R-:W-:Y:S01]  /*1830*/  IMAD R28, R0, R28, R33 ;  /* 0x0000001c001c7224 */ /* 0x000fe200078e0221 */
[----:B------:R-:W-:Y:S01]  /*1840*/  IABS R33, R30 ;  /* 0x0000001e00217213 */ /* 0x000fe20000000000 */
[----:B------:R-:W-:Y:S01]  /*1850*/  VIADD R29, R2, 0x140 ;  /* 0x00000140021d7836 */ /* 0x000fe20000000000 */
[C---:B------:R-:W-:Y:S01]  /*1860*/  ISETP.GT.U32.AND P5, PT, R0.reuse, R27, PT ;  /* 0x0000001b0000720c */ /* 0x040fe20003fa4070 */
[----:B------:R-:W-:Y:S01]  /*1870*/  @!P1 IMAD.MOV R25, RZ, RZ, -R25 ;  /* 0x000000ffff199224 */ /* 0x000fe200078e0a19 */
[----:B------:R-:W-:Y:S01]  /*1880*/  ISETP.GT.U32.AND P1, PT, R0, R28, PT ;  /* 0x0000001c0000720c */ /* 0x000fe20003f24070 */
[----:B------:R-:W-:Y:S01]  /*1890*/  @!P2 IMAD.IADD R26, R26, 0x1, -R0 ;  /* 0x000000011a1aa824 */ /* 0x000fe200078e0a00 */
[----:B------:R-:W-:Y:S01]  /*18a0*/  ISETP.GE.AND P2, PT, R30, RZ, PT ;  /* 0x000000ff1e00720c */ /* 0x000fe20003f46270 */
[----:B------:R-:W-:Y:S01]  /*18b0*/  IMAD.HI.U32 R30, R4, R33, RZ ;  /* 0x00000021041e7227 */ /* 0x000fe200078e00ff */
[----:B------:R-:W-:-:S02]  /*18c0*/  IABS R31, R29 ;  /* 0x0000001d001f7213 */ /* 0x000fc40000000000 */
[----:B------:R-:W-:Y:S01]  /*18d0*/  ISETP.GE.AND P4, PT, R29, RZ, PT ;  /* 0x000000ff1d00720c */ /* 0x000fe20003f86270 */
[----:B------:R-:W-:Y:S01]  /*18e0*/  @!P0 IMAD.MOV R23, RZ, RZ, -R23 ;  /* 0x000000ffff178224 */ /* 0x000fe200078e0a17 */
[----:B------:R-:W-:Y:S01]  /*18f0*/  ISETP.GE.AND P0, PT, R32, RZ, PT ;  /* 0x000000ff2000720c */ /* 0x000fe20003f06270 */
[----:B------:R-:W-:Y:S02]  /*1900*/  VIADD R32, R2, 0x130 ;  /* 0x0000013002207836 */ /* 0x000fe40000000000 */
[----:B------:R-:W-:Y:S02]  /*1910*/  IMAD.MOV R30, RZ, RZ, -R30 ;  /* 0x000000ffff1e7224 */ /* 0x000fe400078e0a1e */
[----:B------:R-:W-:Y:S01]  /*1920*/  IMAD.HI.U32 R29, R4, R31, RZ ;  /* 0x0000001f041d7227 */ /* 0x000fe200078e00ff */
[----:B------:R-:W-:Y:S02]  /*1930*/  IABS R35, R32 ;  /* 0x0000002000237213 */ /* 0x000fe40000000000 */
[----:B------:R-:W-:Y:S01]  /*1940*/  @!P1 IADD3 R28, R28, -R0, RZ ;  /* 0x800000001c1c9210 */ /* 0x000fe20007ffe0ff */
[----:B------:R-:W-:-:S02]  /*1950*/  @!P5 IMAD.IADD R27, R27, 0x1, -R0 ;  /* 0x000000011b1bd824 */ /* 0x000fc400078e0a00 */
[C---:B------:R-:W-:Y:S01]  /*1960*/  IMAD R30, R0.reuse, R30, R33 ;  /* 0x0000001e001e7224 */ /* 0x040fe200078e0221 */
[C---:B------:R-:W-:Y:S01]  /*1970*/  ISETP.GT.U32.AND P1, PT, R0.reuse, R28, PT ;  /* 0x0000001c0000720c */ /* 0x040fe20003f24070 */
[----:B------:R-:W-:Y:S02]  /*1980*/  IMAD.MOV R29, RZ, RZ, -R29 ;  /* 0x000000ffff1d7224 */ /* 0x000fe400078e0a1d */
[----:B------:R-:W-:Y:S01]  /*1990*/  @!P6 IMAD.MOV R27, RZ, RZ, -R27 ;  /* 0x000000ffff1be224 */ /* 0x000fe200078e0a1b */
[C---:B------:R-:W-:Y:S01]  /*19a0*/  ISETP.GT.U32.AND P6, PT, R0.reuse, R30, PT ;  /* 0x0000001e0000720c */ /* 0x040fe20003fc4070 */
[----:B------:R-:W-:Y:S02]  /*19b0*/  IMAD R29, R0, R29, R31 ;  /* 0x0000001d001d7224 */ /* 0x000fe400078e021f */
[----:B------:R-:W-:-:S03]  /*19c0*/  IMAD.HI.U32 R31, R4, R35, RZ ;  /* 0x00000023041f7227 */ /* 0x000fc600078e00ff */
[----:B------:R-:W-:Y:S01]  /*19d0*/  ISETP.GT.U32.AND P5, PT, R0, R29, PT ;  /* 0x0000001d0000720c */ /* 0x000fe20003fa4070 */
[----:B------:R-:W-:Y:S02]  /*19e0*/  IMAD.MOV R31, RZ, RZ, -R31 ;  /* 0x000000ffff1f7224 */ /* 0x000fe400078e0a1f */
[----:B------:R-:W-:Y:S02]  /*19f0*/  VIADD R34, R2, 0x128 ;  /* 0x0000012802227836 */ /* 0x000fe40000000000 */
[----:B------:R-:W-:Y:S02]  /*1a00*/  IMAD R31, R0, R31, R35 ;  /* 0x0000001f001f7224 */ /* 0x000fe400078e0223 */
[--C-:B------:R-:W-:Y:S01]  /*1a10*/  @!P1 IMAD.IADD R28, R28, 0x1, -R0.reuse ;  /* 0x000000011c1c9824 */ /* 0x100fe200078e0a00 */
[----:B------:R-:W-:Y:S01]  /*1a20*/  IABS R35, R34 ;  /* 0x0000002200237213 */ /* 0x000fe20000000000 */
[----:B------:R-:W-:Y:S01]  /*1a30*/  @!P6 IMAD.IADD R30, R30, 0x1, -R0 ;  /* 0x000000011e1ee824 */ /* 0x000fe200078e0a00 */
[----:B------:R-:W-:Y:S01]  /*1a40*/  ISETP.GT.U32.AND P1, PT, R0, R31, PT ;  /* 0x0000001f0000720c */ /* 0x000fe20003f24070 */
[----:B------:R-:W-:Y:S01]  /*1a50*/  @!P3 IMAD.MOV R26, RZ, RZ, -R26 ;  /* 0x000000ffff1ab224 */ /* 0x000fe200078e0a1a */
[----:B------:R-:W-:Y:S01]  /*1a60*/  ISETP.GE.AND P3, PT, R32, RZ, PT ;  /* 0x000000ff2000720c */ /* 0x000fe20003f66270 */
[----:B------:R-:W-:Y:S01]  /*1a70*/  IMAD.HI.U32 R32, R4, R35, RZ ;  /* 0x0000002304207227 */ /* 0x000fe200078e00ff */
[----:B------:R-:W-:-:S02]  /*1a80*/  ISETP.GT.U32.AND P6, PT, R0, R30, PT ;  /* 0x0000001e0000720c */ /* 0x000fc40003fc4070 */
[----:B------:R-:W-:Y:S01]  /*1a90*/  @!P0 IADD3 R28, -R28, RZ, RZ ;  /* 0x000000ff1c1c8210 */ /* 0x000fe20007ffe1ff */
[----:B------:R-:W-:Y:S01]  /*1aa0*/  IMAD.MOV R32, RZ, RZ, -R32 ;  /* 0x000000ffff207224 */ /* 0x000fe200078e0a20 */
[----:B------:R-:W-:Y:S01]  /*1ab0*/  ISETP.GE.AND P0, PT, R34, RZ, PT ;  /* 0x000000ff2200720c */ /* 0x000fe20003f06270 */
[----:B------:R-:W-:Y:S02]  /*1ac0*/  VIADD R36, R2, 0x120 ;  /* 0x0000012002247836 */ /* 0x000fe40000000000 */
[----:B------:R-:W-:Y:S02]  /*1ad0*/  IMAD R32, R0, R32, R35 ;  /* 0x0000002000207224 */ /* 0x000fe400078e0223 */
[--C-:B------:R-:W-:Y:S01]  /*1ae0*/  @!P1 IMAD.IADD R31, R31, 0x1, -R0.reuse ;  /* 0x000000011f1f9824 */ /* 0x100fe200078e0a00 */
[----:B------:R-:W-:Y:S01]  /*1af0*/  IABS R37, R36 ;  /* 0x0000002400257213 */ /* 0x000fe20000000000 */
[----:B------:R-:W-:Y:S02]  /*1b00*/  VIADD R35, R2, 0x110 ;  /* 0x0000011002237836 */ /* 0x000fe40000000000 */
[----:B------:R-:W-:Y:S01]  /*1b10*/  @!P6 IMAD.IADD R30, R30, 0x1, -R0 ;  /* 0x000000011e1ee824 */ /* 0x000fe200078e0a00 */
[----:B------:R-:W-:Y:S01]  /*1b20*/  ISETP.GT.U32.AND P1, PT, R0, R31, PT ;  /* 0x0000001f0000720c */ /* 0x000fe20003f24070 */
[----:B------:R-:W-:Y:S01]  /*1b30*/  IMAD.HI.U32 R33, R4, R37, RZ ;  /* 0x0000002504217227 */ /* 0x000fe200078e00ff */
[----:B------:R-:W-:-:S02]  /*1b40*/  ISETP.GT.U32.AND P6, PT, R0, R32, PT ;  /* 0x000000200000720c */ /* 0x000fc40003fc4070 */
[----:B------:R-:W-:Y:S01]  /*1b50*/  @!P2 IADD3 R30, -R30, RZ, RZ ;  /* 0x000000ff1e1ea210 */ /* 0x000fe20007ffe1ff */
[----:B------:R-:W-:Y:S02]  /*1b60*/  IMAD.MOV R33, RZ, RZ, -R33 ;  /* 0x000000ffff217224 */ /* 0x000fe400078e0a21 */
[--C-:B------:R-:W-:Y:S02]  /*1b70*/  @!P5 IMAD.IADD R29, R29, 0x1, -R0.reuse ;  /* 0x000000011d1dd824 */ /* 0x100fe400078e0a00 */
[----:B------:R-:W-:Y:S01]  /*1b80*/  IMAD R33, R0, R33, R37 ;  /* 0x0000002100217224 */ /* 0x000fe200078e0225 */
[----:B------:R-:W-:Y:S01]  /*1b90*/  IABS R37, R35 ;  /* 0x0000002300257213 */ /* 0x000fe20000000000 */
[----:B------:R-:W-:Y:S01]  /*1ba0*/  VIADD R38, R2, 0x118 ;  /* 0x0000011802267836 */ /* 0x000fe20000000000 */
[----:B------:R-:W-:Y:S01]  /*1bb0*/  ISETP.GT.U32.AND P5, PT, R0, R29, PT ;  /* 0x0000001d0000720c */ /* 0x000fe20003fa4070 */
[--C-:B------:R-:W-:Y:S02]  /*1bc0*/  @!P1 IMAD.IADD R31, R31, 0x1, -R0.reuse ;  /* 0x000000011f1f9824 */ /* 0x100fe400078e0a00 */
[----:B------:R-:W-:Y:S01]  /*1bd0*/  @!P6 IMAD.IADD R32, R32, 0x1, -R0 ;  /* 0x000000012020e824 */ /* 0x000fe200078e0a00 */
[----:B------:R-:W-:Y:S01]  /*1be0*/  ISETP.GE.AND P6, PT, R35, RZ, PT ;  /* 0x000000ff2300720c */ /* 0x000fe20003fc6270 */
[----:B------:R-:W-:Y:S01]  /*1bf0*/  @!P3 IMAD.MOV R31, RZ, RZ, -R31 ;  /* 0x000000ffff1fb224 */ /* 0x000fe200078e0a1f */
[----:B------:R-:W-:Y:S01]  /*1c00*/  IABS R39, R38 ;  /* 0x0000002600277213 */ /* 0x000fe20000000000 */
[----:B------:R-:W-:Y:S01]  /*1c10*/  IMAD.HI.U32 R35, R4, R37, RZ ;  /* 0x0000002504237227 */ /* 0x000fe200078e00ff */
[----:B------:R-:W-:-:S02]  /*1c20*/  ISETP.GT.U32.AND P3, PT, R0, R32, PT ;  /* 0x000000200000720c */ /* 0x000fc40003f64070 */
[----:B------:R-:W-:Y:S01]  /*1c30*/  ISETP.GE.AND P2, PT, R38, RZ, PT ;  /* 0x000000ff2600720c */ /* 0x000fe20003f46270 */
[----:B------:R-:W-:Y:S02]  /*1c40*/  IMAD.MOV R35, RZ, RZ, -R35 ;  /* 0x000000ffff237224 */ /* 0x000fe400078e0a23 */
[----:B------:R-:W-:-:S04]  /*1c50*/  IMAD.HI.U32 R34, R4, R39, RZ ;  /* 0x0000002704227227 */ /* 0x000fc800078e00ff */
[----:B------:R-:W-:Y:S02]  /*1c60*/  IMAD R35, R0, R35, R37 ;  /* 0x0000002300237224 */ /* 0x000fe400078e0225 */
[----:B------:R-:W-:Y:S01]  /*1c70*/  @!P5 IMAD.IADD R29, R29, 0x1, -R0 ;  /* 0x000000011d1dd824 */ /* 0x000fe200078e0a00 */
[----:B------:R-:W-:Y:S01]  /*1c80*/  ISETP.GE.AND P5, PT, R36, RZ, PT ;  /* 0x000000ff2400720c */ /* 0x000fe20003fa6270 */
[----:B------:R-:W-:Y:S02]  /*1c90*/  IMAD.MOV R34, RZ, RZ, -R34 ;  /* 0x000000ffff227224 */ /* 0x000fe400078e0a22 */
[----:B------:R-:W-:Y:S01]  /*1ca0*/  @!P3 IMAD.IADD R32, R32, 0x1, -R0 ;  /* 0x000000012020b824 */ /* 0x000fe200078e0a00 */
[C---:B------:R-:W-:Y:S01]  /*1cb0*/  ISETP.GT.U32.AND P3, PT, R0.reuse, R35, PT ;  /* 0x000000230000720c */ /* 0x040fe20003f64070 */
[----:B------:R-:W-:Y:S01]  /*1cc0*/  @!P4 IMAD.MOV R29, RZ, RZ, -R29 ;  /* 0x000000ffff1dc224 */ /* 0x000fe200078e0a1d */
[C---:B------:R-:W-:Y:S01]  /*1cd0*/  ISETP.GT.U32.AND P4, PT, R0.reuse, R33, PT ;  /* 0x000000210000720c */ /* 0x040fe20003f84070 */
[----:B------:R-:W-:-:S02]  /*1ce0*/  IMAD R34, R0, R34, R39 ;  /* 0x0000002200227224 */ /* 0x000fc400078e0227 */
[----:B------:R-:W-:Y:S02]  /*1cf0*/  VIADD R40, R2, 0x100 ;  /* 0x0000010002287836 */ /* 0x000fe40000000000 */
[----:B------:R-:W-:Y:S01]  /*1d00*/  @!P0 IMAD.MOV R32, RZ, RZ, -R32 ;  /* 0x000000ffff208224 */ /* 0x000fe200078e0a20 */
[----:B------:R-:W-:Y:S01]  /*1d10*/  ISETP.GT.U32.AND P1, PT, R0, R34, PT ;  /* 0x000000220000720c */ /* 0x000fe20003f24070 */
[C---:B------:R-:W-:Y:S01]  /*1d20*/  VIADD R46, R2.reuse, 0xf8 ;  /* 0x000000f8022e7836 */ /* 0x040fe20000000000 */
[----:B------:R-:W-:Y:S01]  /*1d30*/  IABS R41, R40 ;  /* 0x0000002800297213 */ /* 0x000fe20000000000 */
[C---:B------:R-:W-:Y:S02]  /*1d40*/  VIADD R36, R2.reuse, 0x108 ;  /* 0x0000010802247836 */ /* 0x040fe40000000000 */
[----:B------:R-:W-:Y:S01]  /*1d50*/  @!P3 IADD3 R35, R35, -R0, RZ ;  /* 0x800000002323b210 */ /* 0x000fe20007ffe0ff */
[----:B------:R-:W-:Y:S01]  /*1d60*/  VIADD R50, R2, 0xe0 ;  /* 0x000000e002327836 */ /* 0x000fe20000000000 */
[----:B------:R-:W-:Y:S01]  /*1d70*/  IABS R45, R46 ;  /* 0x0000002e002d7213 */ /* 0x000fe20000000000 */
[----:B------:R-:W-:Y:S01]  /*1d80*/  @!P4 IMAD.IADD R33, R33, 0x1, -R0 ;  /* 0x000000012121c824 */ /* 0x000fe200078e0a00 */
[----:B------:R-:W-:Y:S01]  /*1d90*/  ISETP.GT.U32.AND P0, PT, R0, R35, PT ;  /* 0x000000230000720c */ /* 0x000fe20003f04070 */
[----:B------:R-:W-:Y:S01]  /*1da0*/  IMAD.HI.U32 R37, R4, R41, RZ ;  /* 0x0000002904257227 */ /* 0x000fe200078e00ff */
[----:B------:R-:W-:-:S02]  /*1db0*/  IABS R39, R36 ;  /* 0x0000002400277213 */ /* 0x000fc40000000000 */
[----:B------:R-:W-:Y:S01]  /*1dc0*/  @!P1 IADD3 R34, R34, -R0, RZ ;  /* 0x8000000022229210 */ /* 0x000fe20007ffe0ff */
[----:B------:R-:W-:Y:S01]  /*1dd0*/  IMAD.MOV R37, RZ, RZ, -R37 ;  /* 0x000000ffff257224 */ /* 0x000fe200078e0a25 */
[----:B------:R-:W-:Y:S01]  /*1de0*/  ISETP.GT.U32.AND P4, PT, R0, R33, PT ;  /* 0x000000210000720c */ /* 0x000fe20003f84070 */
[----:B------:R-:W-:Y:S01]  /*1df0*/  IMAD.HI.U32 R38, R4, R45, RZ ;  /* 0x0000002d04267227 */ /* 0x000fe200078e00ff */
[----:B------:R-:W-:Y:S02]  /*1e00*/  ISETP.GT.U32.AND P1, PT, R0, R34, PT ;  /* 0x000000220000720c */ /* 0x000fe40003f24070 */
[----:B------:R-:W-:Y:S01]  /*1e10*/  ISETP.GE.AND P3, PT, R46, RZ, PT ;  /* 0x000000ff2e00720c */ /* 0x000fe20003f66270 */
[----:B------:R-:W-:Y:S01]  /*1e20*/  IMAD R37, R0, R37, R41 ;  /* 0x0000002500257224 */ /* 0x000fe200078e0229 */
[----:B------:R-:W-:Y:S01]  /*1e30*/  IABS R53, R50 ;  /* 0x0000003200357213 */ /* 0x000fe20000000000 */
[----:B------:R-:W-:Y:S01]  /*1e40*/  IMAD.MOV R38, RZ, RZ, -R38 ;  /* 0x000000ffff267224 */ /* 0x000fe200078e0a26 */
[----:B------:R-:W-:Y:S01]  /*1e50*/  @!P0 IADD3 R35, R35, -R0, RZ ;  /* 0x8000000023238210 */ /* 0x000fe20007ffe0ff */
[----:B------:R-:W-:Y:S01]  /*1e60*/  VIADD R46, R2, 0xe8 ;  /* 0x000000e8022e7836 */ /* 0x000fe20000000000 */
[----:B------:R-:W-:Y:S01]  /*1e70*/  ISETP.GT.U32.AND P0, PT, R0, R37, PT ;  /* 0x000000250000720c */ /* 0x000fe20003f04070 */
[----:B------:R-:W-:-:S03]  /*1e80*/  IMAD.HI.U32 R41, R4, R53, RZ ;  /* 0x0000003504297227 */ /* 0x000fc600078e00ff */
[----:B------:R-:W-:Y:S01]  /*1e90*/  IABS R51, R46 ;  /* 0x0000002e00337213 */ /* 0x000fe20000000000 */
[----:B------:R-:W-:Y:S01]  /*1ea0*/  @!P4 IMAD.IADD R33, R33, 0x1, -R0 ;  /* 0x000000012121c824 */ /* 0x000fe200078e0a00 */
[----:B------:R-:W-:Y:S01]  /*1eb0*/  ISETP.GE.AND P4, PT, R36, RZ, PT ;  /* 0x000000ff2400720c */ /* 0x000fe20003f86270 */
[----:B------:R-:W-:-:S04]  /*1ec0*/  IMAD.HI.U32 R36, R4, R39, RZ ;  /* 0x0000002704247227 */ /* 0x000fc800078e00ff */
[----:B------:R-:W-:Y:S01]  /*1ed0*/  @!P1 IMAD.IADD R34, R34, 0x1, -R0 ;  /* 0x0000000122229824 */ /* 0x000fe200078e0a00 */
[----:B------:R-:W-:Y:S01]  /*1ee0*/  ISETP.GE.AND P1, PT, R40, RZ, PT ;  /* 0x000000ff2800720c */ /* 0x000fe20003f26270 */
[----:B------:R-:W-:Y:S02]  /*1ef0*/  IMAD R40, R0, R38, R45 ;  /* 0x0000002600287224 */ /* 0x000fe400078e022d */
[----:B------:R-:W-:Y:S02]  /*1f00*/  IMAD.MOV R36, RZ, RZ, -R36 ;  /* 0x000000ffff247224 */ /* 0x000fe400078e0a24 */
[----:B------:R-:W-:Y:S02]  /*1f10*/  VIADD R38, R2, 0xf0 ;  /* 0x000000f002267836 */ /* 0x000fe40000000000 */
[C---:B------:R-:W-:Y:S02]  /*1f20*/  IMAD R36, R0.reuse, R36, R39 ;  /* 0x0000002400247224 */ /* 0x040fe400078e0227 */
[----:B------:R-:W-:Y:S01]  /*1f30*/  @!P0 IMAD.IADD R37, R37, 0x1, -R0 ;  /* 0x0000000125258824 */ /* 0x000fe200078e0a00 */
[----:B------:R-:W-:Y:S01]  /*1f40*/  IABS R47, R38 ;  /* 0x00000026002f7213 */ /* 0x000fe20000000000 */
[----:B------:R-:W-:Y:S01]  /*1f50*/  @!P5 IMAD.MOV R33, RZ, RZ, -R33 ;  /* 0x000000ffff21d224 */ /* 0x000fe200078e0a21 */
[----:B------:R-:W-:Y:S01]  /*1f60*/  ISETP.GT.U32.AND P5, PT, R0, R36, PT ;  /* 0x000000240000720c */ /* 0x000fe20003fa4070 */
[----:B------:R-:W-:Y:S01]  /*1f70*/  @!P2 IMAD.MOV R34, RZ, RZ, -R34 ;  /* 0x000000ffff22a224 */ /* 0x000fe200078e0a22 */
[----:B------:R-:W-:Y:S01]  /*1f80*/  ISETP.GE.AND P2, PT, R38, RZ, PT ;  /* 0x000000ff2600720c */ /* 0x000fe20003f46270 */
[----:B------:R-:W-:Y:S01]  /*1f90*/  IMAD.HI.U32 R38, R4, R47, RZ ;  /* 0x0000002f04267227 */ /* 0x000fe200078e00ff */
[----:B------:R-:W-:-:S03]  /*1fa0*/  ISETP.GT.U32.AND P0, PT, R0, R37, PT ;  /* 0x000000250000720c */ /* 0x000fc60003f04070 */
[----:B------:R-:W-:Y:S01]  /*1fb0*/  @!P6 IMAD.MOV R35, RZ, RZ, -R35 ;  /* 0x000000ffff23e224 */ /* 0x000fe200078e0a23 */
[----:B------:R-:W-:Y:S01]  /*1fc0*/  ISETP.GT.U32.AND P6, PT, R0, R40, PT ;  /* 0x000000280000720c */ /* 0x000fe20003fc4070 */
[----:B------:R-:W-:-:S04]  /*1fd0*/  IMAD.HI.U32 R39, R4, R51, RZ ;  /* 0x0000003304277227 */ /* 0x000fc800078e00ff */
[----:B------:R-:W-:Y:S02]  /*1fe0*/  IMAD.MOV R38, RZ, RZ, -R38 ;  /* 0x000000ffff267224 */ /* 0x000fe400078e0a26 */
[----:B------:R-:W-:Y:S02]  /*1ff0*/  IMAD.MOV R39, RZ, RZ, -R39 ;  /* 0x000000ffff277224 */ /* 0x000fe400078e0a27 */
[----:B------:R-:W-:Y:S02]  /*2000*/  IMAD R38, R0, R38, R47 ;  /* 0x0000002600267224 */ /* 0x000fe400078e022f */
[--C-:B------:R-:W-:Y:S02]  /*2010*/  @!P5 IMAD.IADD R36, R36, 0x1, -R0.reuse ;  /* 0x000000012424d824 */ /* 0x100fe400078e0a00 */
[C---:B------:R-:W-:Y:S02]  /*2020*/  IMAD R39, R0.reuse, R39, R51 ;  /* 0x0000002700277224 */ /* 0x040fe400078e0233 */
[--C-:B------:R-:W-:Y:S01]  /*2030*/  @!P0 IMAD.IADD R37, R37, 0x1, -R0.reuse ;  /* 0x0000000125258824 */ /* 0x100fe200078e0a00 */
[----:B------:R-:W-:Y:S01]  /*2040*/  ISETP.GT.U32.AND P0, PT, R0, R38, PT ;  /* 0x000000260000720c */ /* 0x000fe20003f04070 */
[----:B------:R-:W-:Y:S01]  /*2050*/  @!P6 IMAD.IADD R40, R40, 0x1, -R0 ;  /* 0x000000012828e824 */ /* 0x000fe200078e0a00 */
[----:B------:R-:W-:Y:S01]  /*2060*/  ISETP.GT.U32.AND P5, PT, R0, R36, PT ;  /* 0x000000240000720c */ /* 0x000fe20003fa4070 */
[----:B------:R-:W-:Y:S01]  /*2070*/  VIADD R54, R2, 0xd0 ;  /* 0x000000d002367836 */ /* 0x000fe20000000000 */
[----:B------:R-:W-:Y:S01]  /*2080*/  ISETP.GT.U32.AND P6, PT, R0, R39, PT ;  /* 0x000000270000720c */ /* 0x000fe20003fc4070 */
[----:B------:R-:W-:-:S02]  /*2090*/  VIADD R52, R2, 0xd8 ;  /* 0x000000d802347836 */ /* 0x000fc40000000000 */
[----:B------:R-:W-:Y:S01]  /*20a0*/  IMAD.MOV R41, RZ, RZ, -R41 ;  /* 0x000000ffff297224 */ /* 0x000fe200078e0a29 */
[----:B------:R-:W-:Y:S01]  /*20b0*/  IABS R51, R54 ;  /* 0x0000003600337213 */ /* 0x000fe20000000000 */
[----:B------:R-:W-:Y:S01]  /*20c0*/  VIADD R56, R2, 0xc8 ;  /* 0x000000c802387836 */ /* 0x000fe20000000000 */
[----:B------:R-:W-:Y:S01]  /*20d0*/  IABS R55, R52 ;  /* 0x0000003400377213 */ /* 0x000fe20000000000 */
[----:B------:R-:W-:Y:S02]  /*20e0*/  IMAD R41, R0, R41, R53 ;  /* 0x0000002900297224 */ /* 0x000fe400078e0235 */
[----:B------:R-:W-:Y:S01]  /*20f0*/  @!P0 IMAD.IADD R38, R38, 0x1, -R0 ;  /* 0x0000000126268824 */ /* 0x000fe200078e0a00 */
[----:B------:R-:W-:Y:S01]  /*2100*/  IABS R53, R56 ;  /* 0x0000003800357213 */ /* 0x000fe20000000000 */
[----:B------:R-:W-:Y:S01]  /*2110*/  IMAD.HI.U32 R45, R4, R55, RZ ;  /* 0x00000037042d7227 */ /* 0x000fe200078e00ff */
[-C--:B------:R-:W-:Y:S02]  /*2120*/  @!P5 IADD3 R36, R36, -R0.reuse, RZ ;  /* 0x800000002424d210 */ /* 0x080fe40007ffe0ff */
[----:B------:R-:W-:Y:S01]  /*2130*/  @!P6 IADD3 R39, R39, -R0, RZ ;  /* 0x800000002727e210 */ /* 0x000fe20007ffe0ff */
[----:B------:R-:W-:Y:S01]  /*2140*/  IMAD.HI.U32 R47, R4, R53, RZ ;  /* 0x00000035042f7227 */ /* 0x000fe200078e00ff */
[----:B------:R-:W-:-:S02]  /*2150*/  ISETP.GE.AND P5, PT, R46, RZ, PT ;  /* 0x000000ff2e00720c */ /* 0x000fc40003fa6270 */
[----:B------:R-:W-:Y:S01]  /*2160*/  ISETP.GT.U32.AND P6, PT, R0, R38, PT ;  /* 0x000000260000720c */ /* 0x000fe20003fc4070 */
[----:B------:R-:W-:Y:S01]  /*2170*/  IMAD.HI.U32 R46, R4, R51, RZ ;  /* 0x00000033042e7227 */ /* 0x000fe200078e00ff */
[----:B------:R-:W-:-:S03]  /*2180*/  ISETP.GT.U32.AND P0, PT, R0, R40, PT ;  /* 0x000000280000720c */ /* 0x000fc60003f04070 */
[----:B------:R-:W-:Y:S02]  /*2190*/  IMAD.MOV R46, RZ, RZ, -R46 ;  /* 0x000000ffff2e7224 */ /* 0x000fe400078e0a2e */
[----:B------:R-:W-:Y:S01]  /*21a0*/  @!P1 IMAD.MOV R37, RZ, RZ, -R37 ;  /* 0x000000ffff259224 */ /* 0x000fe200078e0a25 */
[C---:B------:R-:W-:Y:S01]  /*21b0*/  ISETP.GT.U32.AND P1, PT, R0.reuse, R41, PT ;  /* 0x000000290000720c */ /* 0x040fe20003f24070 */
[----:B------:R-:W-:Y:S02]  /*21c0*/  IMAD.MOV R45, RZ, RZ, -R45 ;  /* 0x000000ffff2d7224 */ /* 0x000fe400078e0a2d */
[----:B------:R-:W-:Y:S02]  /*21d0*/  IMAD.MOV R48, RZ, RZ, -R47 ;  /* 0x000000ffff307224 */ /* 0x000fe400078e0a2f */
[C---:B------:R-:W-:Y:S02]  /*21e0*/  IMAD R47, R0.reuse, R46, R51 ;  /* 0x0000002e002f7224 */ /* 0x040fe400078e0233 */
[----:B------:R-:W-:-:S02]  /*21f0*/  IMAD R45, R0, R45, R55 ;  /* 0x0000002d002d7224 */ /* 0x000fc400078e0237 */
[----:B------:R-:W-:Y:S01]  /*2200*/  @!P4 IMAD.MOV R36, RZ, RZ, -R36 ;  /* 0x000000ffff24c224 */ /* 0x000fe200078e0a24 */
[----:B------:R-:W-:Y:S01]  /*2210*/  ISETP.GT.U32.AND P4, PT, R0, R39, PT ;  /* 0x000000270000720c */ /* 0x000fe20003f84070 */
[--C-:B------:R-:W-:Y:S01]  /*2220*/  @!P6 IMAD.IADD R38, R38, 0x1, -R0.reuse ;  /* 0x000000012626e824 */ /* 0x100fe200078e0a00 */
[----:B------:R-:W-:Y:S01]  /*2230*/  ISETP.GT.U32.AND P6, PT, R0, R47, PT ;  /* 0x0000002f0000720c */ /* 0x000fe20003fc4070 */
[--C-:B------:R-:W-:Y:S01]  /*2240*/  @!P0 IMAD.IADD R40, R40, 0x1, -R0.reuse ;  /* 0x0000000128288824 */ /* 0x100fe200078e0a00 */
[C---:B------:R-:W-:Y:S01]  /*2250*/  ISETP.GT.U32.AND P0, PT, R0.reuse, R45, PT ;  /* 0x0000002d0000720c */ /* 0x040fe20003f04070 */
[----:B------:R-:W-:Y:S02]  /*2260*/  IMAD R53, R0, R48, R53 ;  /* 0x0000003000357224 */ /* 0x000fe400078e0235 */
[----:B------:R-:W-:Y:S01]  /*2270*/  VIADD R58, R2, 0xc0 ;  /* 0x000000c0023a7836 */ /* 0x000fe20000000000 */
[----:B------:R-:W-:Y:S01]  /*2280*/  @!P3 IADD3 R40, -R40, RZ, RZ ;  /* 0x000000ff2828b210 */ /* 0x000fe20007ffe1ff */
[--C-:B------:R-:W-:Y:S01]  /*2290*/  @!P1 IMAD.IADD R41, R41, 0x1, -R0.reuse ;  /* 0x0000000129299824 */ /* 0x100fe200078e0a00 */
[----:B------:R-:W-:Y:S01]  /*22a0*/  ISETP.GT.U32.AND P1, PT, R0, R53, PT ;  /* 0x000000350000720c */ /* 0x000fe20003f24070 */
[----:B------:R-:W-:Y:S01]  /*22b0*/  VIADD R60, R2, 0xb8 ;  /* 0x000000b8023c7836 */ /* 0x000fe20000000000 */
[----:B------:R-:W-:Y:S01]  /*22c0*/  IABS R55, R58 ;  /* 0x0000003a00377213 */ /* 0x000fe20000000000 */
[--C-:B------:R-:W-:Y:S01]  /*22d0*/  @!P4 IMAD.IADD R39, R39, 0x1, -R0.reuse ;  /* 0x000000012727c824 */ /* 0x100fe200078e0a00 */
[----:B------:R-:W-:Y:S01]  /*22e0*/  ISETP.GE.AND P4, PT, R50, RZ, PT ;  /* 0x000000ff3200720c */ /* 0x000fe20003f86270 */
[----:B------:R-:W-:Y:S01]  /*22f0*/  @!P6 IMAD.IADD R47, R47, 0x1, -R0 ;  /* 0x000000012f2fe824 */ /* 0x000fe200078e0a00 */
[----:B------:R-:W-:Y:S01]  /*2300*/  IABS R57, R60 ;  /* 0x0000003c00397213 */ /* 0x000fe20000000000 */
[----:B------:R-:W-:Y:S01]  /*2310*/  IMAD.HI.U32 R46, R4, R55, RZ ;  /* 0x00000037042e7227 */ /* 0x000fe200078e00ff */
[----:B------:R-:W-:-:S02]  /*2320*/  ISETP.GT.U32.AND P6, PT, R0, R41, PT ;  /* 0x000000290000720c */ /* 0x000fc40003fc4070 */
[----:B------:R-:W-:Y:S01]  /*2330*/  ISETP.GT.U32.AND P3, PT, R0, R47, PT ;  /* 0x0000002f0000720c */ /* 0x000fe20003f64070 */
[----:B------:R-:W-:Y:S01]  /*2340*/  VIADD R50, R2, 0xb0 ;  /* 0x000000b002327836 */ /* 0x000fe20000000000 */
[----:B------:R-:W-:Y:S01]  /*2350*/  IADD3 R46, -R46, RZ, RZ ;  /* 0x000000ff2e2e7210 */ /* 0x000fe20007ffe1ff */
[----:B------:R-:W-:Y:S01]  /*2360*/  @!P0 IMAD.IADD R45, R45, 0x1, -R0 ;  /* 0x000000012d2d8824 */ /* 0x000fe200078e0a00 */
[----:B------:R-:W-:Y:S01]  /*2370*/  ISETP.GE.AND P0, PT, R52, RZ, PT ;  /* 0x000000ff3400720c */ /* 0x000fe20003f06270 */
[----:B------:R-:W-:Y:S01]  /*2380*/  IMAD.HI.U32 R48, R4, R57, RZ ;  /* 0x0000003904307227 */ /* 0x000fe200078e00ff */
[----:B------:R-:W-:-:S03]  /*2390*/  IABS R59, R50 ;  /* 0x00000032003b7213 */ /* 0x000fc60000000000 */
[----:B------:R-:W-:Y:S02]  /*23a0*/  VIADD R52, R2, 0xa8 ;  /* 0x000000a802347836 */ /* 0x000fe40000000000 */
[----:B------:R-:W-:Y:S01]  /*23b0*/  @!P1 IMAD.IADD R53, R53, 0x1, -R0 ;  /* 0x0000000135359824 */ /* 0x000fe200078e0a00 */
[C---:B------:R-:W-:Y:S01]  /*23c0*/  ISETP.GT.U32.AND P1, PT, R0.reuse, R45, PT ;  /* 0x0000002d0000720c */ /* 0x040fe20003f24070 */
[----:B------:R-:W-:Y:S01]  /*23d0*/  IMAD.MOV R48, RZ, RZ, -R48 ;  /* 0x000000ffff307224 */ /* 0x000fe200078e0a30 */
[----:B------:R-:W-:Y:S01]  /*23e0*/  IABS R61, R52 ;  /* 0x00000034003d7213 */ /* 0x000fe20000000000 */
[----:B------:R-:W-:Y:S02]  /*23f0*/  IMAD R55, R0, R46, R55 ;  /* 0x0000002e00377224 */ /* 0x000fe400078e0237 */
[----:B------:R-:W-:-:S04]  /*2400*/  IMAD.HI.U32 R46, R4, R59, RZ ;  /* 0x0000003b042e7227 */ /* 0x000fc800078e00ff */
[----:B------:R-:W-:Y:S02]  /*2410*/  IMAD R57, R0, R48, R57 ;  /* 0x0000003000397224 */ /* 0x000fe400078e0239 */
[----:B------:R-:W-:Y:S01]  /*2420*/  @!P6 IMAD.IADD R41, R41, 0x1, -R0 ;  /* 0x000000012929e824 */ /* 0x000fe200078e0a00 */
[----:B------:R-:W-:Y:S01]  /*2430*/  ISETP.GE.AND P6, PT, R54, RZ, PT ;  /* 0x000000ff3600720c */ /* 0x000fe20003fc6270 */
[----:B------:R-:W-:Y:S02]  /*2440*/  IMAD.MOV R48, RZ, RZ, -R46 ;  /* 0x000000ffff307224 */ /* 0x000fe400078e0a2e */
[----:B------:R-:W-:-:S04]  /*2450*/  IMAD.HI.U32 R46, R4, R61, RZ ;  /* 0x0000003d042e7227 */ /* 0x000fc800078e00ff */
[--C-:B------:R-:W-:Y:S01]  /*2460*/  @!P1 IMAD.IADD R45, R45, 0x1, -R0.reuse ;  /* 0x000000012d2d9824 */ /* 0x100fe200078e0a00 */
[----:B------:R-:W-:Y:S01]  /*2470*/  ISETP.GT.U32.AND P1, PT, R0, R57, PT ;  /* 0x000000390000720c */ /* 0x000fe20003f24070 */
[----:B------:R-:W-:Y:S01]  /*2480*/  @!P3 IMAD.IADD R47, R47, 0x1, -R0 ;  /* 0x000000012f2fb824 */ /* 0x000fe200078e0a00 */
[----:B------:R-:W-:Y:S01]  /*2490*/  ISETP.GE.AND P3, PT, R56, RZ, PT ;  /* 0x000000ff3800720c */ /* 0x000fe20003f66270 */
[C---:B------:R-:W-:Y:S02]  /*24a0*/  IMAD R59, R0.reuse, R48, R59 ;  /* 0x00000030003b7224 */ /* 0x040fe400078e023b */
[----:B------:R-:W-:Y:S02]  /*24b0*/  IMAD.MOV R46, RZ, RZ, -R46 ;  /* 0x000000ffff2e7224 */ /* 0x000fe400078e0a2e */
[----:B------:R-:W-:Y:S01]  /*24c0*/  @!P0 IMAD.MOV R45, RZ, RZ, -R45 ;  /* 0x000000ffff2d8224 */ /* 0x000fe200078e0a2d */
[C---:B------:R-:W-:Y:S01]  /*24d0*/  ISETP.GT.U32.AND P0, PT, R0.reuse, R59, PT ;  /* 0x0000003b0000720c */ /* 0x040fe20003f04070 */
[----:B------:R-:W-:-:S02]  /*24e0*/  IMAD R61, R0, R46, R61 ;  /* 0x0000002e003d7224 */ /* 0x000fc400078e023d */
[----:B------:R-:W-:Y:S02]  /*24f0*/  IMAD.MOV.U32 R51, RZ, RZ, R47 ;  /* 0x000000ffff337224 */ /* 0x000fe400078e002f */
[----:B------:R-:W-:Y:S01]  /*2500*/  @!P2 IMAD.MOV R38, RZ, RZ, -R38 ;  /* 0x000000ffff26a224 */ /* 0x000fe200078e0a26 */
[C---:B------:R-:W-:Y:S01]  /*2510*/  ISETP.GT.U32.AND P2, PT, R0.reuse, R53, PT ;  /* 0x000000350000720c */ /* 0x040fe20003f44070 */
[----:B------:R-:W-:Y:S01]  /*2520*/  @!P5 IMAD.MOV R39, RZ, RZ, -R39 ;  /* 0x000000ffff27d224 */ /* 0x000fe200078e0a27 */
[C---:B------:R-:W-:Y:S01]  /*2530*/  ISETP.GT.U32.AND P5, PT, R0.reuse, R55, PT ;  /* 0x000000370000720c */ /* 0x040fe20003fa4070 */
[----:B------:R-:W-:Y:S01]  /*2540*/  @!P6 IMAD.MOV R51, RZ, RZ, -R51 ;  /* 0x000000ffff33e224 */ /* 0x000fe200078e0a33 */
[----:B------:R-:W-:Y:S01]  /*2550*/  ISETP.GT.U32.AND P6, PT, R0, R61, PT ;  /* 0x0000003d0000720c */ /* 0x000fe20003fc4070 */
[C---:B------:R-:W-:Y:S02]  /*2560*/  VIADD R48, R2.reuse, 0xa0 ;  /* 0x000000a002307836 */ /* 0x040fe40000000000 */
[----:B------:R-:W-:-:S02]  /*2570*/  VIADD R47, R2, 0x98 ;  /* 0x00000098022f7836 */ /* 0x000fc40000000000 */
[--C-:B------:R-:W-:Y:S01]  /*2580*/  @!P0 IMAD.IADD R59, R59, 0x1, -R0.reuse ;  /* 0x000000013b3b8824 */ /* 0x100fe200078e0a00 */
[----:B------:R-:W-:Y:S01]  /*2590*/  IABS R63, R48 ;  /* 0x00000030003f7213 */ /* 0x000fe20000000000 */
[--C-:B------:R-:W-:Y:S01]  /*25a0*/  @!P1 IMAD.IADD R57, R57, 0x1, -R0.reuse ;  /* 0x0000000139399824 */ /* 0x100fe200078e0a00 */
[----:B------:R-:W-:Y:S01]  /*25b0*/  IABS R65, R47 ;  /* 0x0000002f00417213 */ /* 0x000fe20000000000 */
[--C-:B------:R-:W-:Y:S01]  /*25c0*/  @!P2 IMAD.IADD R53, R53, 0x1, -R0.reuse ;  /* 0x000000013535a824 */ /* 0x100fe200078e0a00 */
[----:B------:R-:W-:Y:S01]  /*25d0*/  ISETP.GE.AND P0, PT, R47, RZ, PT ;  /* 0x000000ff2f00720c */ /* 0x000fe20003f06270 */
[----:B------:R-:W-:Y:S01]  /*25e0*/  IMAD.HI.U32 R46, R4, R63, RZ ;  /* 0x0000003f042e7227 */ /* 0x000fe200078e00ff */
[----:B------:R-:W-:Y:S02]  /*25f0*/  @!P5 IADD3 R55, R55, -R0, RZ ;  /* 0x800000003737d210 */ /* 0x000fe40007ffe0ff */
[----:B------:R-:W-:Y:S01]  /*2600*/  @!P3 IADD3 R53, -R53, RZ, RZ ;  /* 0x000000ff3535b210 */ /* 0x000fe20007ffe1ff */
[----:B------:R-:W-:Y:S01]  /*2610*/  @!P6 IMAD.IADD R61, R61, 0x1, -R0 ;  /* 0x000000013d3de824 */ /* 0x000fe200078e0a00 */
[C---:B------:R-:W-:Y:S01]  /*2620*/  ISETP.GT.U32.AND P6, PT, R0.reuse, R59, PT ;  /* 0x0000003b0000720c */ /* 0x040fe20003fc4070 */
[----:B------:R-:W-:Y:S01]  /*2630*/  IMAD.MOV R46, RZ, RZ, -R46 ;  /* 0x000000ffff2e7224 */ /* 0x000fe200078e0a2e */
[----:B------:R-:W-:Y:S01]  /*2640*/  ISETP.GT.U32.AND P1, PT, R0, R55, PT ;  /* 0x000000370000720c */ /* 0x000fe20003f24070 */
[----:B------:R-:W-:Y:S01]  /*2650*/  @!P4 IMAD.MOV R41, RZ, RZ, -R41 ;  /* 0x000000ffff29c224 */ /* 0x000fe200078e0a29 */
[----:B------:R-:W-:Y:S01]  /*2660*/  ISETP.GE.AND P3, PT, R50, RZ, PT ;  /* 0x000000ff3200720c */ /* 0x000fe20003f66270 */
[----:B------:R-:W-:Y:S01]  /*2670*/  IMAD R47, R0, R46, R63 ;  /* 0x0000002e002f7224 */ /* 0x000fe200078e023f */
[----:B------:R-:W-:Y:S01]  /*2680*/  ISETP.GE.AND P2, PT, R58, RZ, PT ;  /* 0x000000ff3a00720c */ /* 0x000fe20003f46270 */
[----:B------:R-:W-:Y:S01]  /*2690*/  IMAD.HI.U32 R46, R4, R65, RZ ;  /* 0x00000041042e7227 */ /* 0x000fe200078e00ff */
[----:B------:R-:W-:-:S02]  /*26a0*/  ISETP.GT.U32.AND P4, PT, R0, R57, PT ;  /* 0x000000390000720c */ /* 0x000fc40003f84070 */
[----:B------:R-:W-:Y:S01]  /*26b0*/  ISETP.GE.AND P5, PT, R60, RZ, PT ;  /* 0x000000ff3c00720c */ /* 0x000fe20003fa6270 */
[----:B------:R-:W-:Y:S01]  /*26c0*/  IMAD.MOV R46, RZ, RZ, -R46 ;  /* 0x000000ffff2e7224 */ /* 0x000fe200078e0a2e */
[----:B------:R-:W-:Y:S01]  /*26d0*/  IADD3 R60, R2, 0x50, RZ ;  /* 0x00000050023c7810 */ /* 0x000fe20007ffe0ff */
[--C-:B------:R-:W-:Y:S01]  /*26e0*/  @!P6 IMAD.IADD R59, R59, 0x1, -R0.reuse ;  /* 0x000000013b3be824 */ /* 0x100fe200078e0a00 */
[C---:B------:R-:W-:Y:S01]  /*26f0*/  ISETP.GT.U32.AND P6, PT, R0.reuse, R47, PT ;  /* 0x0000002f0000720c */ /* 0x040fe20003fc4070 */
[----:B------:R-:W-:Y:S01]  /*2700*/  IMAD R65, R0, R46, R65 ;  /* 0x0000002e00417224 */ /* 0x000fe200078e0241 */
[----:B------:R-:W-:Y:S01]  /*2710*/  IABS R83, R60 ;  /* 0x0000003c00537213 */ /* 0x000fe20000000000 */
[--C-:B------:R-:W-:Y:S01]  /*2720*/  @!P1 IMAD.IADD R55, R55, 0x1, -R0.reuse ;  /* 0x0000000137379824 */ /* 0x100fe200078e0a00 */
[----:B------:R-:W-:Y:S01]  /*2730*/  ISETP.GE.AND P1, PT, R52, RZ, PT ;  /* 0x000000ff3400720c */ /* 0x000fe20003f26270 */
[----:B------:R-:W-:Y:S01]  /*2740*/  @!P3 IMAD.MOV R59, RZ, RZ, -R59 ;  /* 0x000000ffff3bb224 */ /* 0x000fe200078e0a3b */
[C---:B------:R-:W-:Y:S01]  /*2750*/  ISETP.GT.U32.AND P3, PT, R0.reuse, R65, PT ;  /* 0x000000410000720c */ /* 0x040fe20003f64070 */
[----:B------:R-:W-:Y:S01]  /*2760*/  @!P2 IMAD.MOV R55, RZ, RZ, -R55 ;  /* 0x000000ffff37a224 */ /* 0x000fe200078e0a37 */
[----:B------:R-:W-:Y:S01]  /*2770*/  ISETP.GT.U32.AND P2, PT, R0, R61, PT ;  /* 0x0000003d0000720c */ /* 0x000fe20003f44070 */
[----:B------:R-:W-:Y:S01]  /*2780*/  @!P4 IMAD.IADD R57, R57, 0x1, -R0 ;  /* 0x000000013939c824 */ /* 0x000fe200078e0a00 */
[----:B------:R-:W-:Y:S01]  /*2790*/  ISETP.GE.AND P4, PT, R48, RZ, PT ;  /* 0x000000ff3000720c */ /* 0x000fe20003f86270 */
[C---:B------:R-:W-:Y:S01]  /*27a0*/  VIADD R52, R2.reuse, 0x80 ;  /* 0x0000008002347836 */ /* 0x040fe20000000000 */
[C---:B------:R-:W-:Y:S01]  /*27b0*/  IADD3 R48, R2.reuse, 0x90, RZ ;  /* 0x0000009002307810 */ /* 0x040fe20007ffe0ff */
[C---:B------:R-:W-:Y:S01]  /*27c0*/  VIADD R50, R2.reuse, 0x88 ;  /* 0x0000008802327836 */ /* 0x040fe20000000000 */
[----:B------:R-:W-:Y:S01]  /*27d0*/  @!P6 IADD3 R47, R47, -R0, RZ ;  /* 0x800000002f2fe210 */ /* 0x000fe20007ffe0ff */
[C---:B------:R-:W-:Y:S01]  /*27e0*/  VIADD R54, R2.reuse, 0x78 ;  /* 0x0000007802367836 */ /* 0x040fe20000000000 */
[----:B------:R-:W-:Y:S01]  /*27f0*/  IABS R67, R48 ;  /* 0x0000003000437213 */ /* 0x000fe20000000000 */
[----:B------:R-:W-:Y:S01]  /*2800*/  VIADD R56, R2, 0x68 ;  /* 0x0000006802387836 */ /* 0x000fe20000000000 */
[----:B------:R-:W-:Y:S01]  /*2810*/  IABS R71, R52 ;  /* 0x0000003400477213 */ /* 0x000fe20000000000 */
[----:B------:R-:W-:Y:S01]  /*2820*/  @!P5 IMAD.MOV R57, RZ, RZ, -R57 ;  /* 0x000000ffff39d224 */ /* 0x000fe200078e0a39 */
[----:B------:R-:W-:Y:S01]  /*2830*/  @!P3 IADD3 R65, R65, -R0, RZ ;  /* 0x800000004141b210 */ /* 0x000fe20007ffe0ff */
[----:B------:R-:W-:Y:S01]  /*2840*/  IMAD.HI.U32 R46, R4, R67, RZ ;  /* 0x00000043042e7227 */ /* 0x000fe200078e00ff */
[----:B------:R-:W-:-:S02]  /*2850*/  IABS R69, R50 ;  /* 0x0000003200457213 */ /* 0x000fc40000000000 */
[----:B------:R-:W-:Y:S01]  /*2860*/  ISETP.GT.U32.AND P3, PT, R0, R65, PT ;  /* 0x000000410000720c */ /* 0x000fe20003f64070 */
[----:B------:R-:W-:Y:S01]  /*2870*/  @!P2 IMAD.IADD R61, R61, 0x1, -R0 ;  /* 0x000000013d3da824 */ /* 0x000fe200078e0a00 */
[----:B------:R-:W-:Y:S01]  /*2880*/  ISETP.GE.AND P2, PT, R50, RZ, PT ;  /* 0x000000ff3200720c */ /* 0x000fe20003f46270 */
[----:B------:R-:W-:Y:S01]  /*2890*/  IMAD.MOV R50, RZ, RZ, -R46 ;  /* 0x000000ffff327224 */ /* 0x000fe200078e0a2e */
[----:B------:R-:W-:Y:S01]  /*28a0*/  ISETP.GT.U32.AND P6, PT, R0, R47, PT ;  /* 0x0000002f0000720c */ /* 0x000fe20003fc4070 */
[----:B------:R-:W-:Y:S01]  /*28b0*/  IMAD.HI.U32 R46, R4, R71, RZ ;  /* 0x00000047042e7227 */ /* 0x000fe200078e00ff */
[----:B------:R-:W-:Y:S02]  /*28c0*/  IABS R73, R54 ;  /* 0x0000003600497213 */ /* 0x000fe40000000000 */
[----:B------:R-:W-:Y:S01]  /*28d0*/  IABS R77, R56 ;  /* 0x00000038004d7213 */ /* 0x000fe20000000000 */
[----:B------:R-:W-:Y:S01]  /*28e0*/  IMAD R67, R0, R50, R67 ;  /* 0x0000003200437224 */ /* 0x000fe200078e0243 */
[----:B------:R-:W-:Y:S01]  /*28f0*/  ISETP.GE.AND P5, PT, R48, RZ, PT ;  /* 0x000000ff3000720c */ /* 0x000fe20003fa6270 */
[----:B------:R-:W-:-:S02]  /*2900*/  IMAD.MOV R50, RZ, RZ, -R46 ;  /* 0x000000ffff327224 */ /* 0x000fc400078e0a2e */
[--C-:B------:R-:W-:Y:S02]  /*2910*/  @!P3 IMAD.IADD R65, R65, 0x1, -R0.reuse ;  /* 0x000000014141b824 */ /* 0x100fe400078e0a00 */
[C---:B------:R-:W-:Y:S02]  /*2920*/  IMAD R71, R0.reuse, R50, R71 ;  /* 0x0000003200477224 */ /* 0x040fe400078e0247 */
[----:B------:R-:W-:Y:S01]  /*2930*/  @!P6 IMAD.IADD R47, R47, 0x1, -R0 ;  /* 0x000000012f2fe824 */ /* 0x000fe200078e0a00 */
[----:B------:R-:W-:Y:S01]  /*2940*/  ISETP.GT.U32.AND P6, PT, R0, R67, PT ;  /* 0x000000430000720c */ /* 0x000fe20003fc4070 */
[----:B------:R-:W-:Y:S01]  /*2950*/  IMAD.HI.U32 R48, R4, R69, RZ ;  /* 0x0000004504307227 */ /* 0x000fe200078e00ff */
[----:B------:R-:W-:-:S03]  /*2960*/  ISETP.GT.U32.AND P3, PT, R0, R71, PT ;  /* 0x000000470000720c */ /* 0x000fc60003f64070 */
[----:B------:R-:W-:-:S04]  /*2970*/  IMAD.HI.U32 R46, R4, R73, RZ ;  /* 0x00000049042e7227 */ /* 0x000fc800078e00ff */
[----:B------:R-:W-:Y:S02]  /*2980*/  IMAD.MOV.U32 R63, RZ, RZ, R47 ;  /* 0x000000ffff3f7224 */ /* 0x000fe400078e002f */
[----:B------:R-:W-:-:S04]  /*2990*/  IMAD.HI.U32 R47, R4, R77, RZ ;  /* 0x0000004d042f7227 */ /* 0x000fc800078e00ff */
[----:B------:R-:W-:Y:S02]  /*29a0*/  @!P3 IMAD.IADD R71, R71, 0x1, -R0 ;  /* 0x000000014747b824 */ /* 0x000fe400078e0a00 */
[----:B------:R-:W-:Y:S02]  /*29b0*/  IMAD.MOV R48, RZ, RZ, -R48 ;  /* 0x000000ffff307224 */ /* 0x000fe400078e0a30 */
[----:B------:R-:W-:Y:S01]  /*29c0*/  IMAD.MOV R46, RZ, RZ, -R46 ;  /* 0x000000ffff2e7224 */ /* 0x000fe200078e0a2e */
[C---:B------:R-:W-:Y:S01]  /*29d0*/  ISETP.GT.U32.AND P3, PT, R0.reuse, R71, PT ;  /* 0x000000470000720c */ /* 0x040fe20003f64070 */
[----:B------:R-:W-:Y:S02]  /*29e0*/  IMAD.MOV R50, RZ, RZ, -R47 ;  /* 0x000000ffff327224 */ /* 0x000fe400078e0a2f */
[C---:B------:R-:W-:Y:S02]  /*29f0*/  IMAD R69, R0.reuse, R48, R69 ;  /* 0x0000003000457224 */ /* 0x040fe400078e0245 */
[----:B------:R-:W-:-:S02]  /*2a00*/  IMAD R73, R0, R46, R73 ;  /* 0x0000002e00497224 */ /* 0x000fc400078e0249 */
[--C-:B------:R-:W-:Y:S02]  /*2a10*/  @!P6 IMAD.IADD R67, R67, 0x1, -R0.reuse ;  /* 0x000000014343e824 */ /* 0x100fe400078e0a00 */
[C---:B------:R-:W-:Y:S02]  /*2a20*/  IMAD R77, R0.reuse, R50, R77 ;  /* 0x00000032004d7224 */ /* 0x040fe400078e024d */
[----:B------:R-:W-:Y:S01]  /*2a30*/  @!P4 IMAD.MOV R63, RZ, RZ, -R63 ;  /* 0x000000ffff3fc224 */ /* 0x000fe200078e0a3f */
[C---:B------:R-:W-:Y:S01]  /*2a40*/  ISETP.GT.U32.AND P6, PT, R0.reuse, R67, PT ;  /* 0x000000430000720c */ /* 0x040fe20003fc4070 */
[----:B------:R-:W-:Y:S01]  /*2a50*/  @!P0 IMAD.MOV R65, RZ, RZ, -R65 ;  /* 0x000000ffff418224 */ /* 0x000fe200078e0a41 */
[C---:B------:R-:W-:Y:S01]  /*2a60*/  ISETP.GT.U32.AND P4, PT, R0.reuse, R69, PT ;  /* 0x000000450000720c */ /* 0x040fe20003f84070 */
[----:B------:R-:W-:Y:S01]  /*2a70*/  @!P3 IMAD.IADD R71, R71, 0x1, -R0 ;  /* 0x000000014747b824 */ /* 0x000fe200078e0a00 */
[----:B------:R-:W-:Y:S01]  /*2a80*/  ISETP.GT.U32.AND P0, PT, R0, R73, PT ;  /* 0x000000490000720c */ /* 0x000fe20003f04070 */
[----:B------:R-:W-:Y:S01]  /*2a90*/  VIADD R58, R2, 0x60 ;  /* 0x00000060023a7836 */ /* 0x000fe20000000000 */
[----:B------:R-:W-:Y:S01]  /*2aa0*/  ISETP.GT.U32.AND P3, PT, R0, R77, PT ;  /* 0x0000004d0000720c */ /* 0x000fe20003f64070 */
[----:B------:R-:W-:Y:S01]  /*2ab0*/  @!P1 IMAD.MOV R61, RZ, RZ, -R61 ;  /* 0x000000ffff3d9224 */ /* 0x000fe200078e0a3d */
[----:B------:R-:W-:Y:S01]  /*2ac0*/  ISETP.GE.AND P1, PT, R52, RZ, PT ;  /* 0x000000ff3400720c */ /* 0x000fe20003f26270 */
[C---:B------:R-:W-:Y:S01]  /*2ad0*/  VIADD R52, R2.reuse, 0x70 ;  /* 0x0000007002347836 */ /* 0x040fe20000000000 */
[----:B------:R-:W-:Y:S01]  /*2ae0*/  IABS R79, R58 ;  /* 0x0000003a004f7213 */ /* 0x000fe20000000000 */
[----:B------:R-:W-:-:S02]  /*2af0*/  VIADD R64, R2, 0x40 ;  /* 0x0000004002407836 */ /* 0x000fc40000000000 */
[--C-:B------:R-:W-:Y:S01]  /*2b00*/  @!P6 IMAD.IADD R67, R67, 0x1, -R0.reuse ;  /* 0x000000014343e824 */ /* 0x100fe200078e0a00 */
[----:B------:R-:W-:Y:S01]  /*2b10*/  IABS R75, R52 ;  /* 0x00000034004b7213 */ /* 0x000fe20000000000 */
[----:B------:R-:W-:Y:S01]  /*2b20*/  IMAD.HI.U32 R48, R4, R79, RZ ;  /* 0x0000004f04307227 */ /* 0x000fe200078e00ff */
[----:B------:R-:W-:Y:S02]  /*2b30*/  ISETP.GE.AND P6, PT, R54, RZ, PT ;  /* 0x000000ff3600720c */ /* 0x000fe40003fc6270 */
[----:B------:R-:W-:Y:S01]  /*2b40*/  IABS R87, R64 ;  /* 0x0000004000577213 */ /* 0x000fe20000000000 */
[--C-:B------:R-:W-:Y:S02]  /*2b50*/  @!P4 IMAD.IADD R69, R69, 0x1, -R0.reuse ;  /* 0x000000014545c824 */ /* 0x100fe400078e0a00 */
[----:B------:R-:W-:Y:S01]  /*2b60*/  @!P0 IMAD.IADD R73, R73, 0x1, -R0 ;  /* 0x0000000149498824 */ /* 0x000fe200078e0a00 */
[----:B------:R-:W-:Y:S01]  /*2b70*/  @!P1 IADD3 R71, -R71, RZ, RZ ;  /* 0x000000ff47479210 */ /* 0x000fe20007ffe1ff */
[----:B------:R-:W-:Y:S01]  /*2b80*/  IMAD.HI.U32 R46, R4, R75, RZ ;  /* 0x0000004b042e7227 */ /* 0x000fe200078e00ff */
[----:B------:R-:W-:-:S02]  /*2b90*/  ISETP.GT.U32.AND P4, PT, R0, R69, PT ;  /* 0x000000450000720c */ /* 0x000fc40003f84070 */
[----:B------:R-:W-:Y:S01]  /*2ba0*/  ISETP.GT.U32.AND P0, PT, R0, R73, PT ;  /* 0x000000490000720c */ /* 0x000fe20003f04070 */
[----:B------:R-:W-:Y:S01]  /*2bb0*/  @!P3 IMAD.IADD R77, R77, 0x1, -R0 ;  /* 0x000000014d4db824 */ /* 0x000fe200078e0a00 */
[----:B------:R-:W-:Y:S01]  /*2bc0*/  IADD3 R46, -R46, RZ, RZ ;  /* 0x000000ff2e2e7210 */ /* 0x000fe20007ffe1ff */
[----:B------:R-:W-:Y:S02]  /*2bd0*/  IMAD.MOV R48, RZ, RZ, -R48 ;  /* 0x000000ffff307224 */ /* 0x000fe400078e0a30 */
[----:B------:R-:W-:Y:S02]  /*2be0*/  VIADD R54, R2, 0x58 ;  /* 0x0000005802367836 */ /* 0x000fe40000000000 */
[----:B------:R-:W-:Y:S01]  /*2bf0*/  @!P5 IMAD.MOV R67, RZ, RZ, -R67 ;  /* 0x000000ffff43d224 */ /* 0x000fe200078e0a43 */
[C---:B------:R-:W-:Y:S01]  /*2c00*/  ISETP.GT.U32.AND P5, PT, R0.reuse, R77, PT ;  /* 0x0000004d0000720c */ /* 0x040fe20003fa4070 */
[----:B------:R-:W-:Y:S01]  /*2c10*/  IMAD R79, R0, R48, R79 ;  /* 0x00000030004f7224 */ /* 0x000fe200078e024f */
[----:B------:R-:W-:Y:S01]  /*2c20*/  IABS R81, R54 ;  /* 0x0000003600517213 */ /* 0x000fe20000000000 */
[----:B------:R-:W-:-:S04]  /*2c30*/  IMAD.HI.U32 R48, R4, R83, RZ ;  /* 0x0000005304307227 */ /* 0x000fc800078e00ff */
[----:B------:R-:W-:Y:S02]  /*2c40*/  IMAD R47, R0, R46, R75 ;  /* 0x0000002e002f7224 */ /* 0x000fe400078e024b */
[----:B------:R-:W-:Y:S02]  /*2c50*/  IMAD.MOV R48, RZ, RZ, -R48 ;  /* 0x000000ffff307224 */ /* 0x000fe400078e0a30 */
[----:B------:R-:W-:-:S04]  /*2c60*/  IMAD.HI.U32 R46, R4, R81, RZ ;  /* 0x00000051042e7227 */ /* 0x000fc800078e00ff */
[C---:B------:R-:W-:Y:S02]  /*2c70*/  IMAD R83, R0.reuse, R48, R83 ;  /* 0x0000003000537224 */ /* 0x040fe400078e0253 */
[----:B------:R-:W-:Y:S02]  /*2c80*/  IMAD.MOV R46, RZ, RZ, -R46 ;  /* 0x000000ffff2e7224 */ /* 0x000fe400078e0a2e */
[--C-:B------:R-:W-:Y:S01]  /*2c90*/  @!P4 IMAD.IADD R69, R69, 0x1, -R0.reuse ;  /* 0x000000014545c824 */ /* 0x100fe200078e0a00 */
[C---:B------:R-:W-:Y:S01]  /*2ca0*/  ISETP.GT.U32.AND P4, PT, R0.reuse, R47, PT ;  /* 0x0000002f0000720c */ /* 0x040fe20003f84070 */
[--C-:B------:R-:W-:Y:S01]  /*2cb0*/  @!P0 IMAD.IADD R73, R73, 0x1, -R0.reuse ;  /* 0x0000000149498824 */ /* 0x100fe200078e0a00 */
[C---:B------:R-:W-:Y:S01]  /*2cc0*/  ISETP.GT.U32.AND P0, PT, R0.reuse, R79, PT ;  /* 0x0000004f0000720c */ /* 0x040fe20003f04070 */
[----:B------:R-:W-:Y:S01]  /*2cd0*/  @!P5 IMAD.IADD R77, R77, 0x1, -R0 ;  /* 0x000000014d4dd824 */ /* 0x000fe200078e0a00 */
[C---:B------:R-:W-:Y:S01]  /*2ce0*/  ISETP.GT.U32.AND P5, PT, R0.reuse, R83, PT ;  /* 0x000000530000720c */ /* 0x040fe20003fa4070 */
[----:B------:R-:W-:-:S02]  /*2cf0*/  IMAD R81, R0, R46, R81 ;  /* 0x0000002e00517224 */ /* 0x000fc400078e0251 */
[----:B------:R-:W-:-:S04]  /*2d00*/  IMAD.HI.U32 R46, R4, R87, RZ ;  /* 0x00000057042e7227 */ /* 0x000fc800078e00ff */
[C---:B------:R-:W-:Y:S02]  /*2d10*/  VIADD R66, R2.reuse, 0x38 ;  /* 0x0000003802427836 */ /* 0x040fe40000000000 */
[----:B------:R-:W-:Y:S02]  /*2d20*/  IMAD.MOV R48, RZ, RZ, -R46 ;  /* 0x000000ffff307224 */ /* 0x000fe400078e0a2e */
[----:B------:R-:W-:Y:S01]  /*2d30*/  VIADD R62, R2, 0x48 ;  /* 0x00000048023e7836 */ /* 0x000fe20000000000 */
[----:B------:R-:W-:Y:S01]  /*2d40*/  IABS R89, R66 ;  /* 0x0000004200597213 */ /* 0x000fe20000000000 */
[----:B------:R-:W-:Y:S02]  /*2d50*/  IMAD R87, R0, R48, R87 ;  /* 0x0000003000577224 */ /* 0x000fe400078e0257 */
[--C-:B------:R-:W-:Y:S01]  /*2d60*/  @!P4 IMAD.IADD R47, R47, 0x1, -R0.reuse ;  /* 0x000000012f2fc824 */ /* 0x100fe200078e0a00 */
[----:B------:R-:W-:Y:S01]  /*2d70*/  IABS R85, R62 ;  /* 0x0000003e00557213 */ /* 0x000fe20000000000 */
[--C-:B------:R-:W-:Y:S01]  /*2d80*/  @!P0 IMAD.IADD R79, R79, 0x1, -R0.reuse ;  /* 0x000000014f4f8824 */ /* 0x100fe200078e0a00 */
[----:B------:R-:W-:Y:S01]  /*2d90*/  ISETP.GE.AND P4, PT, R52, RZ, PT ;  /* 0x000000ff3400720c */ /* 0x000fe20003f86270 */
[----:B------:R-:W-:Y:S01]  /*2da0*/  @!P5 IMAD.IADD R83, R83, 0x1, -R0 ;  /* 0x000000015353d824 */ /* 0x000fe200078e0a00 */
[----:B------:R-:W-:Y:S01]  /*2db0*/  ISETP.GT.U32.AND P5, PT, R0, R87, PT ;  /* 0x000000570000720c */ /* 0x000fe20003fa4070 */
[----:B------:R-:W-:Y:S01]  /*2dc0*/  IMAD.HI.U32 R46, R4, R89, RZ ;  /* 0x00000059042e7227 */ /* 0x000fe200078e00ff */
[----:B------:R-:W-:-:S02]  /*2dd0*/  ISETP.GT.U32.AND P3, PT, R0, R47, PT ;  /* 0x0000002f0000720c */ /* 0x000fc40003f64070 */
[----:B------:R-:W-:Y:S01]  /*2de0*/  ISETP.GT.U32.AND P0, PT, R0, R79, PT ;  /* 0x0000004f0000720c */ /* 0x000fe20003f04070 */
[----:B------:R-:W-:Y:S01]  /*2df0*/  IMAD.HI.U32 R50, R4, R85, RZ ;  /* 0x0000005504327227 */ /* 0x000fe200078e00ff */
[----:B------:R-:W-:-:S03]  /*2e00*/  ISETP.GT.U32.AND P1, PT, R0, R83, PT ;  /* 0x000000530000720c */ /* 0x000fc60003f24070 */
[----:B------:R-:W-:Y:S01]  /*2e10*/  VIADD R68, R2, 0x30 ;  /* 0x0000003002447836 */ /* 0x000fe20000000000 */
[----:B------:R-:W-:Y:S01]  /*2e20*/  IADD3 R50, -R50, RZ, RZ ;  /* 0x000000ff32327210 */ /* 0x000fe20007ffe1ff */
[----:B------:R-:W-:Y:S02]  /*2e30*/  IMAD.MOV R46, RZ, RZ, -R46 ;  /* 0x000000ffff2e7224 */ /* 0x000fe400078e0a2e */
[----:B------:R-:W-:Y:S01]  /*2e40*/  @!P5 IMAD.IADD R87, R87, 0x1, -R0 ;  /* 0x000000015757d824 */ /* 0x000fe200078e0a00 */
[----:B------:R-:W-:Y:S01]  /*2e50*/  IABS R91, R68 ;  /* 0x00000044005b7213 */ /* 0x000fe20000000000 */
[C---:B------:R-:W-:Y:S02]  /*2e60*/  IMAD R89, R0.reuse, R46, R89 ;  /* 0x0000002e00597224 */ /* 0x040fe400078e0259 */
[----:B------:R-:W-:Y:S02]  /*2e70*/  IMAD R85, R0, R50, R85 ;  /* 0x0000003200557224 */ /* 0x000fe400078e0255 */
[----:B------:R-:W-:Y:S01]  /*2e80*/  IMAD.HI.U32 R48, R4, R91, RZ ;  /* 0x0000005b04307227 */ /* 0x000fe200078e00ff */
[----:B------:R-:W-:-:S03]  /*2e90*/  ISETP.GT.U32.AND P5, PT, R0, R89, PT ;  /* 0x000000590000720c */ /* 0x000fc60003fa4070 */
[--C-:B------:R-:W-:Y:S01]  /*2ea0*/  @!P3 IMAD.IADD R47, R47, 0x1, -R0.reuse ;  /* 0x000000012f2fb824 */ /* 0x100fe200078e0a00 */
[C---:B------:R-:W-:Y:S01]  /*2eb0*/  ISETP.GT.U32.AND P3, PT, R0.reuse, R81, PT ;  /* 0x000000510000720c */ /* 0x040fe20003f64070 */
[--C-:B------:R-:W-:Y:S01]  /*2ec0*/  @!P0 IMAD.IADD R79, R79, 0x1, -R0.reuse ;  /* 0x000000014f4f8824 */ /* 0x100fe200078e0a00 */
[----:B------:R-:W-:Y:S01]  /*2ed0*/  ISETP.GT.U32.AND P0, PT, R0, R85, PT ;  /* 0x000000550000720c */ /* 0x000fe20003f04070 */
[----:B------:R-:W-:Y:S01]  /*2ee0*/  VIADD R72, R2, 0x10 ;  /* 0x0000001002487836 */ /* 0x000fe20000000000 */
[----:B------:R-:W-:Y:S01]  /*2ef0*/  IADD3 R48, -R48, RZ, RZ ;  /* 0x000000ff30307210 */ /* 0x000fe20007ffe1ff */
[----:B------:R-:W-:Y:S02]  /*2f00*/  VIADD R74, R2, 0x8 ;  /* 0x00000008024a7836 */ /* 0x000fe40000000000 */
[----:B------:R-:W-:Y:S01]  /*2f10*/  IMAD.HI.U32 R50, R4, R93, RZ ;  /* 0x0000005d04327227 */ /* 0x000fe200078e00ff */
[----:B------:R-:W-:Y:S02]  /*2f20*/  IABS R99, R72 ;  /* 0x0000004800637213 */ /* 0x000fe40000000000 */
[----:B------:R-:W-:Y:S01]  /*2f30*/  @!P5 IADD3 R89, R89, -R0, RZ ;  /* 0x800000005959d210 */ /* 0x000fe20007ffe0ff */
[----:B------:R-:W-:Y:S01]  /*2f40*/  IMAD R91, R0, R48, R91 ;  /* 0x00000030005b7224 */ /* 0x000fe200078e025b */
[----:B------:R-:W-:Y:S01]  /*2f50*/  IABS R101, R74 ;  /* 0x0000004a00657213 */ /* 0x000fe20000000000 */
[--C-:B------:R-:W-:Y:S01]  /*2f60*/  @!P3 IMAD.IADD R81, R81, 0x1, -R0.reuse ;  /* 0x000000015151b824 */ /* 0x100fe200078e0a00 */
[----:B------:R-:W-:Y:S01]  /*2f70*/  ISETP.GE.AND P3, PT, R56, RZ, PT ;  /* 0x000000ff3800720c */ /* 0x000fe20003f66270 */
[----:B------:R-:W-:Y:S01]  /*2f80*/  @!P0 IMAD.IADD R85, R85, 0x1, -R0 ;  /* 0x0000000155558824 */ /* 0x000fe200078e0a00 */
[----:B------:R-:W-:Y:S01]  /*2f90*/  ISETP.GT.U32.AND P5, PT, R0, R91, PT ;  /* 0x0000005b0000720c */ /* 0x000fe20003fa4070 */
[----:B------:R-:W-:Y:S01]  /*2fa0*/  VIADD R56, R2, 0x20 ;  /* 0x0000002002387836 */ /* 0x000fe20000000000 */
[----:B------:R-:W-:Y:S01]  /*2fb0*/  ISETP.GE.AND P0, PT, R58, RZ, PT ;  /* 0x000000ff3a00720c */ /* 0x000fe20003f06270 */
[----:B------:R-:W-:-:S02]  /*2fc0*/  VIADD R58, R2, 0x18 ;  /* 0x00000018023a7836 */ /* 0x000fc40000000000 */
[----:B------:R-:W-:Y:S01]  /*2fd0*/  IMAD.MOV R50, RZ, RZ, -R50 ;  /* 0x000000ffff327224 */ /* 0x000fe200078e0a32 */
[----:B------:R-:W-:Y:S01]  /*2fe0*/  IABS R95, R56 ;  /* 0x00000038005f7213 */ /* 0x000fe20000000000 */
[----:B------:R-:W-:Y:S01]  /*2ff0*/  @!P2 IMAD.MOV R69, RZ, RZ, -R69 ;  /* 0x000000ffff45a224 */ /* 0x000fe200078e0a45 */
[----:B------:R-:W-:Y:S01]  /*3000*/  IABS R97, R58 ;  /* 0x0000003a00617213 */ /* 0x000fe20000000000 */
[C---:B------:R-:W-:Y:S01]  /*3010*/  IMAD R93, R0.reuse, R50, R93 ;  /* 0x00000032005d7224 */ /* 0x040fe200078e025d */
[----:B------:R-:W-:Y:S01]  /*3020*/  ISETP.GT.U32.AND P2, PT, R0, R81, PT ;  /* 0x000000510000720c */ /* 0x000fe20003f44070 */
[----:B------:R-:W-:-:S04]  /*3030*/  IMAD.HI.U32 R46, R4, R95, RZ ;  /* 0x0000005f042e7227 */ /* 0x000fc800078e00ff */
[----:B------:R-:W-:Y:S01]  /*3040*/  @!P5 IMAD.IADD R91, R91, 0x1, -R0 ;  /* 0x000000015b5bd824 */ /* 0x000fe200078e0a00 */
[----:B------:R-:W-:Y:S01]  /*3050*/  ISETP.GT.U32.AND P5, PT, R0, R85, PT ;  /* 0x000000550000720c */ /* 0x000fe20003fa4070 */
[----:B------:R-:W-:-:S04]  /*3060*/  IMAD.HI.U32 R48, R4, R97, RZ ;  /* 0x0000006104307227 */ /* 0x000fc800078e00ff */
[----:B------:R-:W-:-:S04]  /*3070*/  IMAD.HI.U32 R50, R4, R99, RZ ;  /* 0x0000006304327227 */ /* 0x000fc800078e00ff */
[----:B------:R-:W-:-:S04]  /*3080*/  IMAD.HI.U32 R52, R4, R101, RZ ;  /* 0x0000006504347227 */ /* 0x000fc800078e00ff */
[----:B------:R-:W-:Y:S01]  /*3090*/  IMAD.HI.U32 R4, R4, R103, RZ ;  /* 0x0000006704047227 */ /* 0x000fe200078e00ff */
[----:B------:R-:W-:-:S03]  /*30a0*/  @!P5 IADD3 R85, R85, -R0, RZ ;  /* 0x800000005555d210 */ /* 0x000fc60007ffe0ff */
[----:B------:R-:W-:Y:S02]  /*30b0*/  IMAD.MOV R46, RZ, RZ, -R46 ;  /* 0x000000ffff2e7224 */ /* 0x000fe400078e0a2e */
[----:B------:R-:W-:Y:S02]  /*30c0*/  IMAD.MOV R48, RZ, RZ, -R48 ;  /* 0x000000ffff307224 */ /* 0x000fe400078e0a30 */
[----:B------:R-:W-:Y:S02]  /*30d0*/  IMAD.MOV R4, RZ, RZ, -R4 ;  /* 0x000000ffff047224 */ /* 0x000fe400078e0a04 */
[----:B------:R-:W-:Y:S01]  /*30e0*/  IMAD.MOV.U32 R75, RZ, RZ, R47 ;  /* 0x000000ffff4b7224 */ /* 0x000fe200078e002f */
[----:B------:R-:W-:Y:S01]  /*30f0*/  SHF.R.S32.HI R47, RZ, 0x1f, R206 ;  /* 0x0000001fff2f7819 */ /* 0x000fe200000114ce */
[C---:B------:R-:W-:Y:S02]  /*3100*/  IMAD R95, R0.reuse, R46, R95 ;  /* 0x0000002e005f7224 */ /* 0x040fe400078e025f */
[C---:B------:R-:W-:Y:S01]  /*3110*/  IMAD R97, R0.reuse, R48, R97 ;  /* 0x0000003000617224 */ /* 0x040fe200078e0261 */
[----:B------:R-:W0:Y:S01]  /*3120*/  LDC R46, c[0x0][0x240] ;  /* 0x00009000ff2e7b82 */ /* 0x000e220000000800 */
[----:B------:R-:W-:Y:S01]  /*3130*/  @!P6 IMAD.MOV R73, RZ, RZ, -R73 ;  /* 0x000000ffff49e224 */ /* 0x000fe200078e0a49 */
[C---:B------:R-:W-:Y:S01]  /*3140*/  ISETP.GT.U32.AND P6, PT, R0.reuse, R91, PT ;  /* 0x0000005b0000720c */ /* 0x040fe20003fc4070 */
[C---:B------:R-:W-:Y:S01]  /*3150*/  IMAD R103, R0.reuse, R4, R103 ;  /* 0x0000000400677224 */ /* 0x040fe200078e0267 */
[----:B------:R-:W-:Y:S01]  /*3160*/  LEA.HI R206, R47, R206, RZ, 0x5 ;  /* 0x000000ce2fce7211 */ /* 0x000fe200078f28ff */
[----:B------:R-:W-:Y:S01]  /*3170*/  @!P4 IMAD.MOV R75, RZ, RZ, -R75 ;  /* 0x000000ffff4bc224 */ /* 0x000fe200078e0a4b */
[C---:B------:R-:W-:Y:S01]  /*3180*/  ISETP.GT.U32.AND P4, PT, R0.reuse, R87, PT ;  /* 0x000000570000720c */ /* 0x040fe20003f84070 */
[----:B------:R-:W-:Y:S01]  /*3190*/  @!P3 IMAD.MOV R77, RZ, RZ, -R77 ;  /* 0x000000ffff4db224 */ /* 0x000fe200078e0a4d */
[C---:B------:R-:W-:Y:S01]  /*31a0*/  ISETP.GT.U32.AND P3, PT, R0.reuse, R89, PT ;  /* 0x000000590000720c */ /* 0x040fe20003f64070 */
[----:B------:R-:W-:Y:S01]  /*31b0*/  @!P0 IMAD.MOV R79, RZ, RZ, -R79 ;  /* 0x000000ffff4f8224 */ /* 0x000fe200078e0a4f */
[C---:B------:R-:W-:Y:S01]  /*31c0*/  ISETP.GT.U32.AND P0, PT, R0.reuse, R93, PT ;  /* 0x0000005d0000720c */ /* 0x040fe20003f04070 */
[--C-:B------:R-:W-:Y:S01]  /*31d0*/  @!P2 IMAD.IADD R81, R81, 0x1, -R0.reuse ;  /* 0x000000015151a824 */ /* 0x100fe200078e0a00 */
[C---:B------:R-:W-:Y:S01]  /*31e0*/  ISETP.GT.U32.AND P2, PT, R0.reuse, R95, PT ;  /* 0x0000005f0000720c */ /* 0x040fe20003f44070 */
[----:B------:R-:W-:Y:S01]  /*31f0*/  @!P1 IMAD.IADD R83, R83, 0x1, -R0 ;  /* 0x0000000153539824 */ /* 0x000fe200078e0a00 */
[C---:B------:R-:W-:Y:S01]  /*3200*/  ISETP.GT.U32.AND P1, PT, R0.reuse, R97, PT ;  /* 0x000000610000720c */ /* 0x040fe20003f24070 */
[----:B------:R-:W-:Y:S01]  /*3210*/  IMAD.MOV R52, RZ, RZ, -R52 ;  /* 0x000000ffff347224 */ /* 0x000fe200078e0a34 */
[C---:B------:R-:W-:Y:S01]  /*3220*/  ISETP.GT.U32.AND P5, PT, R0.reuse, R103, PT ;  /* 0x000000670000720c */ /* 0x040fe20003fa4070 */
[----:B------:R-:W-:Y:S01]  /*3230*/  IMAD.MOV R50, RZ, RZ, -R50 ;  /* 0x000000ffff327224 */ /* 0x000fe200078e0a32 */
[----:B------:R-:W-:Y:S01]  /*3240*/  SHF.R.S32.HI R206, RZ, 0x5, R206 ;  /* 0x00000005ffce7819 */ /* 0x000fe200000114ce */
[----:B------:R-:W-:-:S02]  /*3250*/  IMAD R101, R0, R52, R101 ;  /* 0x0000003400657224 */ /* 0x000fc400078e0265 */
[C---:B------:R-:W-:Y:S02]  /*3260*/  IMAD R99, R0.reuse, R50, R99 ;  /* 0x0000003200637224 */ /* 0x040fe400078e0263 */
[--C-:B------:R-:W-:Y:S01]  /*3270*/  @!P6 IMAD.IADD R91, R91, 0x1, -R0.reuse ;  /* 0x000000015b5be824 */ /* 0x100fe200078e0a00 */
[C---:B------:R-:W-:Y:S01]  /*3280*/  ISETP.GT.U32.AND P6, PT, R0.reuse, R101, PT ;  /* 0x000000650000720c */ /* 0x040fe20003fc4070 */
[--C-:B------:R-:W-:Y:S01]  /*3290*/  @!P4 IMAD.IADD R87, R87, 0x1, -R0.reuse ;  /* 0x000000015757c824 */ /* 0x100fe200078e0a00 */
[----:B------:R-:W-:Y:S01]  /*32a0*/  ISETP.GT.U32.AND P4, PT, R0, R99, PT ;  /* 0x000000630000720c */ /* 0x000fe20003f84070 */
[--C-:B------:R-:W-:Y:S01]  /*32b0*/  @!P3 IMAD.IADD R89, R89, 0x1, -R0.reuse ;  /* 0x000000015959b824 */ /* 0x100fe200078e0a00 */
[----:B------:R-:W-:Y:S01]  /*32c0*/  ISETP.GE.AND P3, PT, R54, RZ, PT ;  /* 0x000000ff3600720c */ /* 0x000fe20003f66270 */
        /* <DEDUP_REMOVED lines=8> */
[----:B------:R-:W-:-:S02]  /*3350*/  @!P6 IMAD.IADD R101, R101, 0x1, -R0 ;  /* 0x000000016565e824 */ /* 0x000fc400078e0a00 */
[----:B------:R-:W-:Y:S02]  /*3360*/  @!P4 IADD3 R99, R99, -R0, RZ ;  /* 0x800000006363c210 */ /* 0x000fe40007ffe0ff */
[----:B------:R-:W-:Y:S01]  /*3370*/  @!P3 IMAD.MOV R81, RZ, RZ, -R81 ;  /* 0x000000ffff51b224 */ /* 0x000fe200078e0a51 */
[C---:B------:R-:W-:Y:S01]  /*3380*/  ISETP.GT.U32.AND P3, PT, R0.reuse, R93, PT ;  /* 0x0000005d0000720c */ /* 0x040fe20003f64070 */
[----:B------:R-:W-:Y:S01]  /*3390*/  @!P0 IMAD.MOV R83, RZ, RZ, -R83 ;  /* 0x000000ffff538224 */ /* 0x000fe200078e0a53 */
[C---:B------:R-:W-:Y:S01]  /*33a0*/  ISETP.GT.U32.AND P0, PT, R0.reuse, R95, PT ;  /* 0x0000005f0000720c */ /* 0x040fe20003f04070 */
[----:B------:R-:W-:Y:S01]  /*33b0*/  @!P2 IMAD.MOV R85, RZ, RZ, -R85 ;  /* 0x000000ffff55a224 */ /* 0x000fe200078e0a55 */
[C---:B------:R-:W-:Y:S01]  /*33c0*/  ISETP.GT.U32.AND P2, PT, R0.reuse, R97, PT ;  /* 0x000000610000720c */ /* 0x040fe20003f44070 */
[----:B------:R-:W-:Y:S01]  /*33d0*/  @!P1 IMAD.MOV R87, RZ, RZ, -R87 ;  /* 0x000000ffff579224 */ /* 0x000fe200078e0a57 */
[C---:B------:R-:W-:Y:S01]  /*33e0*/  ISETP.GT.U32.AND P1, PT, R0.reuse, R103, PT ;  /* 0x000000670000720c */ /* 0x040fe20003f24070 */
[----:B------:R-:W-:Y:S01]  /*33f0*/  @!P5 IMAD.MOV R89, RZ, RZ, -R89 ;  /* 0x000000ffff59d224 */ /* 0x000fe200078e0a59 */
[----:B------:R-:W-:-:S02]  /*3400*/  ISETP.GT.U32.AND P6, PT, R0, R99, PT ;  /* 0x000000630000720c */ /* 0x000fc40003fc4070 */
[----:B------:R-:W-:Y:S02]  /*3410*/  ISETP.GT.U32.AND P5, PT, R0, R101, PT ;  /* 0x000000650000720c */ /* 0x000fe40003fa4070 */
[----:B------:R-:W-:Y:S02]  /*3420*/  ISETP.GE.AND P4, PT, R68, RZ, PT ;  /* 0x000000ff4400720c */ /* 0x000fe40003f86270 */
[----:B------:R-:W-:Y:S01]  /*3430*/  @!P3 IADD3 R93, R93, -R0, RZ ;  /* 0x800000005d5db210 */ /* 0x000fe20007ffe0ff */
        /* <DEDUP_REMOVED lines=8> */
[----:B------:R-:W-:Y:S01]  /*34c0*/  @!P5 IMAD.IADD R101, R101, 0x1, -R0 ;  /* 0x000000016565d824 */ /* 0x000fe200078e0a00 */
[----:B------:R-:W-:Y:S01]  /*34d0*/  ISETP.NE.AND P5, PT, R49, RZ, PT ;  /* 0x000000ff3100720c */ /* 0x000fe20003fa5270 */
[----:B------:R-:W-:Y:S01]  /*34e0*/  @!P4 IMAD.MOV R91, RZ, RZ, -R91 ;  /* 0x000000ffff5bc224 */ /* 0x000fe200078e0a5b */
[----:B------:R-:W-:-:S02]  /*34f0*/  LOP3.LUT R0, RZ, R49, RZ, 0x33, !PT ;  /* 0x00000031ff007212 */ /* 0x000fc400078e33ff */
[----:B------:R-:W-:Y:S01]  /*3500*/  ISETP.GE.AND P4, PT, R2, RZ, PT ;  /* 0x000000ff0200720c */ /* 0x000fe20003f86270 */
[----:B------:R-:W-:Y:S01]  /*3510*/  @!P3 IMAD.MOV R93, RZ, RZ, -R93 ;  /* 0x000000ffff5db224 */ /* 0x000fe200078e0a5d */
[C---:B------:R-:W-:Y:S01]  /*3520*/  SEL R2, R0.reuse, R40, !P5 ;  /* 0x0000002800027207 */ /* 0x040fe20006800000 */
[----:B------:R-:W-:Y:S01]  /*3530*/  @!P0 IMAD.MOV R95, RZ, RZ, -R95 ;  /* 0x000000ffff5f8224 */ /* 0x000fe200078e0a5f */
[----:B------:R-:W-:Y:S01]  /*3540*/  SEL R4, R0, R41, !P5 ;  /* 0x0000002900047207 */ /* 0x000fe20006800000 */
[----:B------:R-:W-:Y:S01]  /*3550*/  @!P1 IMAD.MOV R99, RZ, RZ, -R99 ;  /* 0x000000ffff639224 */ /* 0x000fe200078e0a63 */
[----:B------:R-:W1:Y:S01]  /*3560*/  LDC.64 R40, c[0x0][0x218] ;  /* 0x00008600ff287b82 */ /* 0x000e620000000a00 */
[----:B------:R-:W-:Y:S01]  /*3570*/  ISETP.GE.AND P2, PT, R58, RZ, PT ;  /* 0x000000ff3a00720c */ /* 0x000fe20003f46270 */
[----:B------:R-:W-:Y:S01]  /*3580*/  @!P6 IMAD.MOV R101, RZ, RZ, -R101 ;  /* 0x000000ffff65e224 */ /* 0x000fe200078e0a65 */
[----:B------:R-:W-:Y:S01]  /*3590*/  SEL R9, R0, R9, !P5 ;  /* 0x0000000900097207 */ /* 0x000fe20006800000 */
[----:B0-----:R-:W-:Y:S01]  /*35a0*/  IMAD R145, R2, R46, RZ ;  /* 0x0000002e02917224 */ /* 0x001fe200078e02ff */
[----:B------:R-:W-:Y:S01]  /*35b0*/  SEL R8, R0, R8, !P5 ;  /* 0x0000000800087207 */ /* 0x000fe20006800000 */
[----:B------:R-:W-:Y:S01]  /*35c0*/  IMAD R153, R4, R46, RZ ;  /* 0x0000002e04997224 */ /* 0x000fe200078e02ff */
[C---:B------:R-:W-:Y:S01]  /*35d0*/  SEL R6, R0.reuse, R6, !P5 ;  /* 0x0000000600067207 */ /* 0x040fe20006800000 */
[----:B------:R-:W-:Y:S01]  /*35e0*/  IMAD R9, R9, R46, RZ ;  /* 0x0000002e09097224 */ /* 0x000fe200078e02ff */
[C---:B------:R-:W-:Y:S01]  /*35f0*/  SEL R7, R0.reuse, R7, !P5 ;  /* 0x0000000700077207 */ /* 0x040fe20006800000 */
[----:B------:R-:W-:Y:S01]  /*3600*/  @!P4 IMAD.MOV R103, RZ, RZ, -R103 ;  /* 0x000000ffff67c224 */ /* 0x000fe200078e0a67 */
[----:B------:R-:W-:Y:S01]  /*3610*/  SEL R12, R0, R12, !P5 ;  /* 0x0000000c000c7207 */ /* 0x000fe20006800000 */
[----:B------:R-:W-:Y:S01]  /*3620*/  IMAD R8, R8, R46, RZ ;  /* 0x0000002e08087224 */ /* 0x000fe200078e02ff */
[----:B------:R-:W-:Y:S01]  /*3630*/  SEL R10, R0, R10, !P5 ;  /* 0x0000000a000a7207 */ /* 0x000fe20006800000 */
[-C--:B------:R-:W-:Y:S01]  /*3640*/  IMAD R6, R6, R46.reuse, RZ ;  /* 0x0000002e06067224 */ /* 0x080fe200078e02ff */
[----:B------:R-:W-:Y:S01]  /*3650*/  @!P2 IADD3 R97, -R97, RZ, RZ ;  /* 0x000000ff6161a210 */ /* 0x000fe20007ffe1ff */
[-C--:B------:R-:W-:Y:S01]  /*3660*/  IMAD R7, R7, R46.reuse, RZ ;  /* 0x0000002e07077224 */ /* 0x080fe200078e02ff */
[----:B------:R-:W-:Y:S01]  /*3670*/  SEL R11, R0, R11, !P5 ;  /* 0x0000000b000b7207 */ /* 0x000fe20006800000 */
[-C--:B------:R-:W-:Y:S01]  /*3680*/  IMAD R12, R12, R46.reuse, RZ ;  /* 0x0000002e0c0c7224 */ /* 0x080fe200078e02ff */
[----:B------:R-:W-:Y:S01]  /*3690*/  SEL R13, R0, R13, !P5 ;  /* 0x0000000d000d7207 */ /* 0x000fe20006800000 */
[----:B------:R-:W-:Y:S01]  /*36a0*/  IMAD R10, R10, R46, RZ ;  /* 0x0000002e0a0a7224 */ /* 0x000fe200078e02ff */
[C---:B------:R-:W-:Y:S01]  /*36b0*/  SEL R14, R0.reuse, R14, !P5 ;  /* 0x0000000e000e7207 */ /* 0x040fe20006800000 */
[-C--:B------:R-:W-:Y:S01]  /*36c0*/  IMAD R11, R11, R46.reuse, RZ ;  /* 0x0000002e0b0b7224 */ /* 0x080fe200078e02ff */
[----:B------:R-:W-:Y:S01]  /*36d0*/  SEL R17, R0, R17, !P5 ;  /* 0x0000001100117207 */ /* 0x000fe20006800000 */
[----:B------:R-:W-:Y:S01]  /*36e0*/  IMAD R13, R13, R46, RZ ;  /* 0x0000002e0d0d7224 */ /* 0x000fe200078e02ff */
[----:B-1----:R-:W-:Y:S01]  /*36f0*/  LEA R124, P2, R9, R40, 0x1 ;  /* 0x00000028097c7211 */ /* 0x002fe200078408ff */
[-C--:B------:R-:W-:Y:S01]  /*3700*/  IMAD R14, R14, R46.reuse, RZ ;  /* 0x0000002e0e0e7224 */ /* 0x080fe200078e02ff */
[C---:B------:R-:W-:Y:S01]  /*3710*/  SEL R15, R0.reuse, R15, !P5 ;  /* 0x0000000f000f7207 */ /* 0x040fe20006800000 */
[----:B------:R-:W-:Y:S01]  /*3720*/  IMAD R17, R17, R46, RZ ;  /* 0x0000002e11117224 */ /* 0x000fe200078e02ff */
[----:B------:R-:W-:-:S02]  /*3730*/  SEL R16, R0, R16, !P5 ;  /* 0x0000001000107207 */ /* 0x000fc40006800000 */
[C---:B------:R-:W-:Y:S01]  /*3740*/  SEL R18, R0.reuse, R18, !P5 ;  /* 0x0000001200127207 */ /* 0x040fe20006800000 */
[-C--:B------:R-:W-:Y:S01]  /*3750*/  IMAD R15, R15, R46.reuse, RZ ;  /* 0x0000002e0f0f7224 */ /* 0x080fe200078e02ff */
[----:B------:R-:W-:Y:S01]  /*3760*/  SEL R19, R0, R19, !P5 ;  /* 0x0000001300137207 */ /* 0x000fe20006800000 */
[----:B------:R-:W-:Y:S01]  /*3770*/  IMAD R16, R16, R46, RZ ;  /* 0x0000002e10107224 */ /* 0x000fe200078e02ff */
[----:B------:R-:W-:Y:S01]  /*3780*/  SEL R20, R0, R20, !P5 ;  /* 0x0000001400147207 */ /* 0x000fe20006800000 */
[-C--:B------:R-:W-:Y:S01]  /*3790*/  IMAD R18, R18, R46.reuse, RZ ;  /* 0x0000002e12127224 */ /* 0x080fe200078e02ff */
[C---:B------:R-:W-:Y:S01]  /*37a0*/  SEL R21, R0.reuse, R21, !P5 ;  /* 0x0000001500157207 */ /* 0x040fe20006800000 */
        /* <DEDUP_REMOVED lines=36> */
[-C--:B------:R-:W-:Y:S01]  /*39f0*/  IMAD R143, R37, R46.reuse, RZ ;  /* 0x0000002e258f7224 */ /* 0x080fe200078e02ff */
[----:B------:R-:W-:Y:S01]  /*3a00*/  SEL R45, R0, R45, !P5 ;  /* 0x0000002d002d7207 */ /* 0x000fe20006800000 */
[-C--:B------:R-:W-:Y:S01]  /*3a10*/  IMAD R149, R38, R46.reuse, RZ ;  /* 0x0000002e26957224 */ /* 0x080fe200078e02ff */
[C---:B------:R-:W-:Y:S01]  /*3a20*/  SEL R51, R0.reuse, R51, !P5 ;  /* 0x0000003300337207 */ /* 0x040fe20006800000 */
        /* <DEDUP_REMOVED lines=51> */
[----:B------:R-:W-:Y:S01]  /*3d60*/  SEL R0, R0, R103, !P5 ;  /* 0x0000006700007207 */ /* 0x000fe20006800000 */
[----:B------:R-:W-:Y:S01]  /*3d70*/  IMAD R99, R99, R46, RZ ;  /* 0x0000002e63637224 */ /* 0x000fe200078e02ff */
[----:B------:R-:W-:Y:S01]  /*3d80*/  LEA R126, P5, R8, R40, 0x1 ;  /* 0x00000028087e7211 */ /* 0x000fe200078a08ff */
[----:B------:R-:W-:Y:S01]  /*3d90*/  IMAD R101, R101, R46, RZ ;  /* 0x0000002e65657224 */ /* 0x000fe200078e02ff */
[----:B------:R-:W-:Y:S01]  /*3da0*/  LEA R122, P4, R6, R40, 0x1 ;  /* 0x00000028067a7211 */ /* 0x000fe200078808ff */
[----:B------:R-:W-:Y:S01]  /*3db0*/  IMAD R46, R0, R46, RZ ;  /* 0x0000002e002e7224 */ /* 0x000fe200078e02ff */
[----:B------:R-:W-:-:S02]  /*3dc0*/  LEA R120, P3, R7, R40, 0x1 ;  /* 0x0000002807787211 */ /* 0x000fc400078608ff */
[----:B------:R-:W-:Y:S02]  /*3dd0*/  CS2R R102, SRZ ;  /* 0x0000000000667805 */ /* 0x000fe4000001ff00 */
[-C--:B------:R-:W-:Y:S02]  /*3de0*/  LEA.HI.X.SX32 R117, R9, R41.reuse, 0x1, P2 ;  /* 0x0000002909757211 */ /* 0x080fe400010f0eff */
[----:B------:R-:W-:Y:S02]  /*3df0*/  LEA R114, P2, R12, R40, 0x1 ;  /* 0x000000280c727211 */ /* 0x000fe400078408ff */
[-C--:B------:R-:W-:Y:S02]  /*3e00*/  LEA.HI.X.SX32 R119, R8, R41.reuse, 0x1, P5 ;  /* 0x0000002908777211 */ /* 0x080fe400028f0eff */
[-C--:B------:R-:W-:Y:S02]  /*3e10*/  LEA.HI.X.SX32 R115, R6, R41.reuse, 0x1, P4 ;  /* 0x0000002906737211 */ /* 0x080fe400020f0eff */
[----:B------:R-:W-:-:S02]  /*3e20*/  LEA.HI.X.SX32 R113, R7, R41, 0x1, P3 ;  /* 0x0000002907717211 */ /* 0x000fc400018f0eff */
[-C--:B------:R-:W-:Y:S02]  /*3e30*/  LEA R118, P6, R10, R40.reuse, 0x1 ;  /* 0x000000280a767211 */ /* 0x080fe400078c08ff */
[-C--:B------:R-:W-:Y:S02]  /*3e40*/  LEA R116, P5, R11, R40.reuse, 0x1 ;  /* 0x000000280b747211 */ /* 0x080fe400078a08ff */
[-C--:B------:R-:W-:Y:S02]  /*3e50*/  LEA R112, P4, R13, R40.reuse, 0x1 ;  /* 0x000000280d707211 */ /* 0x080fe400078808ff */
[-C--:B------:R-:W-:Y:S02]  /*3e60*/  LEA R38, P3, R14, R40.reuse, 0x1 ;  /* 0x000000280e267211 */ /* 0x080fe400078608ff */
[----:B------:R-:W-:Y:S02]  /*3e70*/  LEA.HI.X.SX32 R35, R12, R41, 0x1, P2 ;  /* 0x000000290c237211 */ /* 0x000fe400010f0eff */
[----:B------:R-:W-:-:S02]  /*3e80*/  LEA R32, P2, R17, R40, 0x1 ;  /* 0x0000002811207211 */ /* 0x000fc400078408ff */
[-C--:B------:R-:W-:Y:S02]  /*3e90*/  LEA.HI.X.SX32 R39, R10, R41.reuse, 0x1, P6 ;  /* 0x000000290a277211 */ /* 0x080fe400030f0eff */
[-C--:B------:R-:W-:Y:S02]  /*3ea0*/  LEA.HI.X.SX32 R37, R11, R41.reuse, 0x1, P5 ;  /* 0x000000290b257211 */ /* 0x080fe400028f0eff */
[-C--:B------:R-:W-:Y:S02]  /*3eb0*/  LEA.HI.X.SX32 R33, R13, R41.reuse, 0x1, P4 ;  /* 0x000000290d217211 */ /* 0x080fe400020f0eff */
[----:B------:R-:W-:Y:S02]  /*3ec0*/  LEA.HI.X.SX32 R31, R14, R41, 0x1, P3 ;  /* 0x000000290e1f7211 */ /* 0x000fe400018f0eff */
[-C--:B------:R-:W-:Y:S02]  /*3ed0*/  LEA R36, P6, R15, R40.reuse, 0x1 ;  /* 0x000000280f247211 */ /* 0x080fe400078c08ff */
[----:B------:R-:W-:-:S02]  /*3ee0*/  LEA R34, P5, R16, R40, 0x1 ;  /* 0x0000002810227211 */ /* 0x000fc400078a08ff */
[-C--:B------:R-:W-:Y:S02]  /*3ef0*/  LEA R30, P4, R18, R40.reuse, 0x1 ;  /* 0x00000028121e7211 */ /* 0x080fe400078808ff */
[-C--:B------:R-:W-:Y:S02]  /*3f00*/  LEA R28, P3, R19, R40.reuse, 0x1 ;  /* 0x00000028131c7211 */ /* 0x080fe400078608ff */
[-C--:B------:R-:W-:Y:S02]  /*3f10*/  LEA.HI.X.SX32 R25, R17, R41.reuse, 0x1, P2 ;  /* 0x0000002911197211 */ /* 0x080fe400010f0eff */
[----:B------:R-:W-:Y:S02]  /*3f20*/  LEA R22, P2, R47, R40, 0x1 ;  /* 0x000000282f167211 */ /* 0x000fe400078408ff */
[-C--:B------:R-:W-:Y:S02]  /*3f30*/  LEA.HI.X.SX32 R29, R15, R41.reuse, 0x1, P6 ;  /* 0x000000290f1d7211 */ /* 0x080fe400030f0eff */
[----:B------:R-:W-:-:S02]  /*3f40*/  LEA.HI.X.SX32 R27, R16, R41, 0x1, P5 ;  /* 0x00000029101b7211 */ /* 0x000fc400028f0eff */
[-C--:B------:R-:W-:Y:S02]  /*3f50*/  LEA.HI.X.SX32 R23, R18, R41.reuse, 0x1, P4 ;  /* 0x0000002912177211 */ /* 0x080fe400020f0eff */
[----:B------:R-:W-:Y:S02]  /*3f60*/  LEA.HI.X.SX32 R21, R19, R41, 0x1, P3 ;  /* 0x0000002913157211 */ /* 0x000fe400018f0eff */
[-C--:B------:R-:W-:Y:S02]  /*3f70*/  LEA R26, P6, R3, R40.reuse, 0x1 ;  /* 0x00000028031a7211 */ /* 0x080fe400078c08ff */
[-C--:B------:R-:W-:Y:S02]  /*3f80*/  LEA R24, P5, R5, R40.reuse, 0x1 ;  /* 0x0000002805187211 */ /* 0x080fe400078a08ff */
[-C--:B------:R-:W-:Y:S02]  /*3f90*/  LEA R20, P4, R48, R40.reuse, 0x1 ;  /* 0x0000002830147211 */ /* 0x080fe400078808ff */
[----:B------:R-:W-:-:S02]  /*3fa0*/  LEA R18, P3, R49, R40, 0x1 ;  /* 0x0000002831127211 */ /* 0x000fc400078608ff */
[-C--:B------:R-:W-:Y:S02]  /*3fb0*/  LEA.HI.X.SX32 R15, R47, R41.reuse, 0x1, P2 ;  /* 0x000000292f0f7211 */ /* 0x080fe400010f0eff */
[----:B------:R-:W-:Y:S02]  /*3fc0*/  LEA R12, P2, R54, R40, 0x1 ;  /* 0x00000028360c7211 */ /* 0x000fe400078408ff */
[-C--:B------:R-:W-:Y:S02]  /*3fd0*/  LEA.HI.X.SX32 R19, R3, R41.reuse, 0x1, P6 ;  /* 0x0000002903137211 */ /* 0x080fe400030f0eff */
        /* <DEDUP_REMOVED lines=36> */
[----:B------:R-:W-:Y:S02]  /*4220*/  LEA R150, P3, R53, R40, 0x1 ;  /* 0x0000002835967211 */ /* 0x000fe400078608ff */
[-C--:B------:R-:W-:Y:S02]  /*4230*/  LEA.HI.X.SX32 R155, R45, R41.reuse, 0x1, P2 ;  /* 0x000000292d9b7211 */ /* 0x080fe400010f0eff */
[----:B------:R-:W0:Y:S01]  /*4240*/  LDC R45, c[0x0][0x23c] ;  /* 0x00008f00ff2d7b82 */ /* 0x000e220000000800 */
[----:B------:R-:W-:-:S02]  /*4250*/  LEA.HI.X.SX32 R151, R151, R41, 0x1, P6 ;  /* 0x0000002997977211 */ /* 0x000fc400030f0eff */
[-C--:B------:R-:W-:Y:S02]  /*4260*/  LEA.HI.X.SX32 R153, R153, R41.reuse, 0x1, P5 ;  /* 0x0000002999997211 */ /* 0x080fe400028f0eff */
[-C--:B------:R-:W-:Y:S02]  /*4270*/  LEA.HI.X.SX32 R157, R51, R41.reuse, 0x1, P4 ;  /* 0x00000029339d7211 */ /* 0x080fe400020f0eff */
[----:B------:R-:W-:Y:S02]  /*4280*/  LEA.HI.X.SX32 R159, R53, R41, 0x1, P3 ;  /* 0x00000029359f7211 */ /* 0x000fe400018f0eff */
[-C--:B------:R-:W-:Y:S02]  /*4290*/  LEA R152, P6, R55, R40.reuse, 0x1 ;  /* 0x0000002837987211 */ /* 0x080fe400078c08ff */
[-C--:B------:R-:W-:Y:S02]  /*42a0*/  LEA R154, P5, R57, R40.reuse, 0x1 ;  /* 0x00000028399a7211 */ /* 0x080fe400078a08ff */
[----:B------:R-:W-:-:S02]  /*42b0*/  LEA R156, P2, R59, R40, 0x1 ;  /* 0x000000283b9c7211 */ /* 0x000fc400078408ff */
[-C--:B------:R-:W-:Y:S02]  /*42c0*/  LEA R158, P4, R61, R40.reuse, 0x1 ;  /* 0x000000283d9e7211 */ /* 0x080fe400078808ff */
[----:B------:R-:W-:Y:S02]  /*42d0*/  LEA R160, P3, R63, R40, 0x1 ;  /* 0x000000283fa07211 */ /* 0x000fe400078608ff */
[-C--:B------:R-:W-:Y:S02]  /*42e0*/  LEA.HI.X.SX32 R161, R55, R41.reuse, 0x1, P6 ;  /* 0x0000002937a17211 */ /* 0x080fe400030f0eff */
[-C--:B------:R-:W-:Y:S02]  /*42f0*/  LEA.HI.X.SX32 R163, R57, R41.reuse, 0x1, P5 ;  /* 0x0000002939a37211 */ /* 0x080fe400028f0eff */
[----:B------:R-:W-:Y:S02]  /*4300*/  CS2R R56, SRZ ;  /* 0x0000000000387805 */ /* 0x000fe4000001ff00 */
[----:B------:R-:W-:Y:S01]  /*4310*/  LEA.HI.X.SX32 R165, R59, R41, 0x1, P2 ;  /* 0x000000293ba57211 */ /* 0x000fe200010f0eff */
[----:B0-----:R-:W-:Y:S01]  /*4320*/  IMAD R42, R42, R45, RZ ;  /* 0x0000002d2a2a7224 */ /* 0x001fe200078e02ff */
[----:B------:R-:W-:-:S02]  /*4330*/  LEA.HI.X.SX32 R167, R61, R41, 0x1, P4 ;  /* 0x000000293da77211 */ /* 0x000fc400020f0eff */
[----:B------:R-:W-:Y:S02]  /*4340*/  CS2R R58, SRZ ;  /* 0x00000000003a7805 */ /* 0x000fe4000001ff00 */
[----:B------:R-:W-:Y:S01]  /*4350*/  LEA.HI.X.SX32 R169, R63, R41, 0x1, P3 ;  /* 0x000000293fa97211 */ /* 0x000fe200018f0eff */
[----:B------:R-:W-:Y:S01]  /*4360*/  IMAD.SHL.U32 R208, R45, 0x20, RZ ;  /* 0x000000202dd07824 */ /* 0x000fe200078e00ff */
[-C--:B------:R-:W-:Y:S02]  /*4370*/  LEA R162, P6, R65, R40.reuse, 0x1 ;  /* 0x0000002841a27211 */ /* 0x080fe400078c08ff */
[-C--:B------:R-:W-:Y:S02]  /*4380*/  LEA R164, P5, R67, R40.reuse, 0x1 ;  /* 0x0000002843a47211 */ /* 0x080fe400078a08ff */
[-C--:B------:R-:W-:Y:S02]  /*4390*/  LEA R166, P2, R69, R40.reuse, 0x1 ;  /* 0x0000002845a67211 */ /* 0x080fe400078408ff */
[----:B------:R-:W-:-:S02]  /*43a0*/  LEA R168, P4, R71, R40, 0x1 ;  /* 0x0000002847a87211 */ /* 0x000fc400078808ff */
[----:B------:R-:W-:Y:S02]  /*43b0*/  LEA R170, P3, R73, R40, 0x1 ;  /* 0x0000002849aa7211 */ /* 0x000fe400078608ff */
[-C--:B------:R-:W-:Y:S02]  /*43c0*/  LEA.HI.X.SX32 R171, R65, R41.reuse, 0x1, P6 ;  /* 0x0000002941ab7211 */ /* 0x080fe400030f0eff */
        /* <DEDUP_REMOVED lines=8> */
[----:B------:R-:W-:Y:S02]  /*4450*/  LEA R180, P3, R83, R40, 0x1 ;  /* 0x0000002853b47211 */ /* 0x000fe400078608ff */
[----:B------:R-:W-:-:S02]  /*4460*/  LEA.HI.X.SX32 R181, R75, R41, 0x1, P6 ;  /* 0x000000294bb57211 */ /* 0x000fc400030f0eff */
        /* <DEDUP_REMOVED lines=8> */
[----:B------:R-:W-:Y:S02]  /*44f0*/  LEA R190, P3, R93, R40, 0x1 ;  /* 0x000000285dbe7211 */ /* 0x000fe400078608ff */
[-C--:B------:R-:W-:Y:S02]  /*4500*/  LEA.HI.X.SX32 R191, R85, R41.reuse, 0x1, P6 ;  /* 0x0000002955bf7211 */ /* 0x080fe400030f0eff */
[----:B------:R-:W-:Y:S02]  /*4510*/  CS2R R84, SRZ ;  /* 0x0000000000547805 */ /* 0x000fe4000001ff00 */
[----:B------:R-:W-:-:S02]  /*4520*/  LEA.HI.X.SX32 R193, R87, R41, 0x1, P5 ;  /* 0x0000002957c17211 */ /* 0x000fc400028f0eff */
[----:B------:R-:W-:Y:S02]  /*4530*/  CS2R R86, SRZ ;  /* 0x0000000000567805 */ /* 0x000fe4000001ff00 */
[-C--:B------:R-:W-:Y:S02]  /*4540*/  LEA.HI.X.SX32 R195, R89, R41.reuse, 0x1, P2 ;  /* 0x0000002959c37211 */ /* 0x080fe400010f0eff */
[----:B------:R-:W-:Y:S02]  /*4550*/  CS2R R88, SRZ ;  /* 0x0000000000587805 */ /* 0x000fe4000001ff00 */
[-C--:B------:R-:W-:Y:S02]  /*4560*/  LEA.HI.X.SX32 R197, R91, R41.reuse, 0x1, P4 ;  /* 0x000000295bc57211 */ /* 0x080fe400020f0eff */
[----:B------:R-:W-:Y:S02]  /*4570*/  CS2R R90, SRZ ;  /* 0x00000000005a7805 */ /* 0x000fe4000001ff00 */
[----:B------:R-:W-:-:S02]  /*4580*/  LEA.HI.X.SX32 R199, R93, R41, 0x1, P3 ;  /* 0x000000295dc77211 */ /* 0x000fc400018f0eff */
[----:B------:R-:W-:Y:S02]  /*4590*/  CS2R R92, SRZ ;  /* 0x00000000005c7805 */ /* 0x000fe4000001ff00 */
[-C--:B------:R-:W-:Y:S02]  /*45a0*/  LEA R192, P6, R95, R40.reuse, 0x1 ;  /* 0x000000285fc07211 */ /* 0x080fe400078c08ff */
[-C--:B------:R-:W-:Y:S02]  /*45b0*/  LEA R194, P5, R97, R40.reuse, 0x1 ;  /* 0x0000002861c27211 */ /* 0x080fe400078a08ff */
[-C--:B------:R-:W-:Y:S02]  /*45c0*/  LEA R196, P2, R99, R40.reuse, 0x1 ;  /* 0x0000002863c47211 */ /* 0x080fe400078408ff */
[-C--:B------:R-:W-:Y:S02]  /*45d0*/  LEA R198, P4, R101, R40.reuse, 0x1 ;  /* 0x0000002865c67211 */ /* 0x080fe400078808ff */
[----:B------:R-:W-:-:S02]  /*45e0*/  LEA R200, P3, R46, R40, 0x1 ;  /* 0x000000282ec87211 */ /* 0x000fc400078608ff */
[----:B------:R-:W-:Y:S02]  /*45f0*/  LEA R123, P1, R215, UR4, 0x1 ;  /* 0x00000004d77b7c11 */ /* 0x000fe4000f8208ff */
[----:B------:R-:W-:Y:S01]  /*4600*/  LEA R121, P0, R217, UR4, 0x1 ;  /* 0x00000004d9797c11 */ /* 0x000fe2000f8008ff */
[----:B------:R-:W-:Y:S01]  /*4610*/  ULDC UR4, c[0x0][0x234] ;  /* 0x00008d0000047ab9 */ /* 0x000fe20000000800 */
[-C--:B------:R-:W-:Y:S01]  /*4620*/  LEA.HI.X.SX32 R205, R95, R41.reuse, 0x1, P6 ;  /* 0x000000295fcd7211 */ /* 0x080fe200030f0eff */
[----:B------:R-:W-:Y:S01]  /*4630*/  IMAD R43, R43, UR4, RZ ;  /* 0x000000042b2b7c24 */ /* 0x000fe2000f8e02ff */
[-C--:B------:R-:W-:Y:S02]  /*4640*/  LEA.HI.X.SX32 R201, R97, R41.reuse, 0x1, P5 ;  /* 0x0000002961c97211 */ /* 0x080fe400028f0eff */
[----:B------:R-:W-:Y:S02]  /*4650*/  CS2R R96, SRZ ;  /* 0x0000000000607805 */ /* 0x000fe4000001ff00 */
[----:B------:R-:W-:-:S02]  /*4660*/  LEA.HI.X.SX32 R207, R99, R41, 0x1, P2 ;  /* 0x0000002963cf7211 */ /* 0x000fc400010f0eff */
[----:B------:R-:W-:Y:S02]  /*4670*/  CS2R R98, SRZ ;  /* 0x0000000000627805 */ /* 0x000fe4000001ff00 */
[-C--:B------:R-:W-:Y:S02]  /*4680*/  LEA.HI.X.SX32 R203, R101, R41.reuse, 0x1, P4 ;  /* 0x0000002965cb7211 */ /* 0x080fe400020f0eff */
[----:B------:R-:W-:Y:S02]  /*4690*/  CS2R R100, SRZ ;  /* 0x0000000000647805 */ /* 0x000fe4000001ff00 */
[----:B------:R-:W-:Y:S02]  /*46a0*/  LEA.HI.X.SX32 R211, R46, R41, 0x1, P3 ;  /* 0x000000292ed37211 */ /* 0x000fe400018f0eff */
[----:B------:R-:W-:Y:S02]  /*46b0*/  CS2R R94, SRZ ;  /* 0x00000000005e7805 */ /* 0x000fe4000001ff00 */
[----:B------:R-:W-:Y:S01]  /*46c0*/  SHF.R.S32.HI R41, RZ, 0x1f, R42 ;  /* 0x0000001fff297819 */ /* 0x000fe2000001142a */
[----:B------:R-:W-:Y:S01]  /*46d0*/  IMAD.WIDE R146, R43, 0x2, RZ ;  /* 0x000000022b927825 */ /* 0x000fe200078e02ff */
[----:B------:R-:W-:-:S02]  /*46e0*/  LEA.HI.X.SX32 R215, R215, UR5, 0x1, P1 ;  /* 0x00000005d7d77c11 */ /* 0x000fc400088f0eff */
[----:B------:R-:W-:Y:S02]  /*46f0*/  LEA.HI.X.SX32 R217, R217, UR5, 0x1, P0 ;  /* 0x00000005d9d97c11 */ /* 0x000fe400080f0eff */
[C---:B------:R-:W-:Y:S02]  /*4700*/  SHF.L.U64.HI R204, R42.reuse, 0x1, R41 ;  /* 0x000000012acc7819 */ /* 0x040fe40000010229 */
[----:B------:R-:W-:-:S07]  /*4710*/  SHF.L.U32 R213, R42, 0x1, RZ ;  /* 0x000000012ad57819 */ /* 0x000fce00000006ff */
.L_x_2:
[----:B------:R-:W0:Y:S01]  /*4720*/  S2R R80, SR_TID.X ;  /* 0x0000000000507919 */ /* 0x000e220000002100 */
[----:B------:R-:W-:Y:S02]  /*4730*/  IADD3 R44, P0, R146, R121, RZ ;  /* 0x00000079922c7210 */ /* 0x000fe40007f1e0ff */
[----:B------:R-:W-:Y:S02]  /*4740*/  PRMT R212, RZ, 0x7610, R212 ;  /* 0x00007610ffd47816 */ /* 0x000fe400000000d4 */
[----:B------:R-:W-:Y:S01]  /*4750*/  PRMT R250, RZ, 0x7610, R250 ;  /* 0x00007610fffa7816 */ /* 0x000fe200000000fa */
[----:B------:R-:W-:Y:S01]  /*4760*/  IMAD.X R45, R147, 0x1, R217, P0 ;  /* 0x00000001932d7824 */ /* 0x000fe200000e06d9 */
[----:B0-----:R-:W-:-:S04]  /*4770*/  SHF.R.U32.HI R40, RZ, 0x4, R80 ;  /* 0x00000004ff287819 */ /* 0x001fc80000011650 */
[----:B------:R-:W-:-:S04]  /*4780*/  SGXT.U32 R40, R40, 0x4 ;  /* 0x000000042828781a */ /* 0x000fc80000000000 */
[C---:B------:R-:W-:Y:S02]  /*4790*/  LOP3.LUT R41, R40.reuse, 0x10, RZ, 0xfc, !PT ;  /* 0x0000001028297812 */ /* 0x040fe400078efcff */
[----:B------:R-:W-:Y:S02]  /*47a0*/  ISETP.GE.AND P1, PT, R40, UR6, PT ;  /* 0x0000000628007c0c */ /* 0x000fe4000bf26270 */
[----:B------:R-:W-:Y:S02]  /*47b0*/  ISETP.GE.AND P3, PT, R41, UR6, PT ;  /* 0x0000000629007c0c */ /* 0x000fe4000bf66270 */
[----:B------:R-:W-:Y:S02]  /*47c0*/  LOP3.LUT R41, R80, 0x1f, RZ, 0xc0, !PT ;  /* 0x0000001f50297812 */ /* 0x000fe400078ec0ff */
[----:B------:R-:W-:Y:S02]  /*47d0*/  IADD3 R40, P2, R146, R123, RZ ;  /* 0x0000007b92287210 */ /* 0x000fe40007f5e0ff */
[----:B------:R-:W-:-:S03]  /*47e0*/  ISETP.GE.AND P0, PT, R41, UR6, PT ;  /* 0x0000000629007c0c */ /* 0x000fc6000bf06270 */
[----:B------:R-:W-:Y:S02]  /*47f0*/  IMAD.X R41, R147, 0x1, R215, P2 ;  /* 0x0000000193297824 */ /* 0x000fe400010e06d7 */
[----:B------:R-:W2:Y:S01]  /*4800*/  @!P1 LDG.E.U16 R212, desc[UR8][R44.64] ;  /* 0x000000082cd49981 */ /* 0x000ea2000c1e1500 */
[----:B------:R-:W-:-:S03]  /*4810*/  IADD3 RZ, P1, R120, R213, RZ ;  /* 0x000000d578ff7210 */ /* 0x000fc60007f3e0ff */
[----:B------:R0:W3:Y:S01]  /*4820*/  @!P3 LDG.E.U16 R250, desc[UR8][R40.64] ;  /* 0x0000000828fab981 */ /* 0x0000e2000c1e1500 */
[----:B------:R-:W-:Y:S01]  /*4830*/  PRMT R47, RZ, 0x7610, R47 ;  /* 0x00007610ff2f7816 */ /* 0x000fe2000000002f */
[----:B------:R-:W-:Y:S01]  /*4840*/  IMAD.X R55, R113, 0x1, R204, P1 ;  /* 0x0000000171377824 */ /* 0x000fe200008e06cc */
[-C--:B------:R-:W-:Y:S01]  /*4850*/  IADD3 R42, P1, R196, R213.reuse, RZ ;  /* 0x000000d5c42a7210 */ /* 0x080fe20007f3e0ff */
[----:B------:R-:W-:Y:S01]  /*4860*/  IMAD.IADD R54, R120, 0x1, R213 ;  /* 0x0000000178367824 */ /* 0x000fe200078e02d5 */
[----:B------:R-:W-:Y:S01]  /*4870*/  BAR.SYNC.DEFER_BLOCKING 0x0 ;  /* 0x0000000000007b1d */ /* 0x000fe20000010000 */
[----:B------:R-:W-:Y:S02]  /*4880*/  PRMT R46, RZ, 0x7610, R46 ;  /* 0x00007610ff2e7816 */ /* 0x000fe4000000002e */
[----:B------:R-:W-:Y:S01]  /*4890*/  IMAD.X R43, R207, 0x1, R204, P1 ;  /* 0x00000001cf2b7824 */ /* 0x000fe200008e06cc */
[----:B------:R-:W-:Y:S02]  /*48a0*/  IADD3 R60, P1, R198, R213, RZ ;  /* 0x000000d5c63c7210 */ /* 0x000fe40007f3e0ff */
[----:B------:R-:W-:-:S02]  /*48b0*/  PRMT R245, RZ, 0x7610, R245 ;  /* 0x00007610fff57816 */ /* 0x000fc400000000f5 */
[----:B------:R-:W-:Y:S01]  /*48c0*/  PRMT R244, RZ, 0x7610, R244 ;  /* 0x00007610fff47816 */ /* 0x000fe200000000f4 */
[----:B------:R-:W-:Y:S01]  /*48d0*/  IMAD.X R61, R203, 0x1, R204, P1 ;  /* 0x00000001cb3d7824 */ /* 0x000fe200008e06cc */
[----:B0-----:R-:W-:Y:S02]  /*48e0*/  IADD3 R40, P1, R194, R213, RZ ;  /* 0x000000d5c2287210 */ /* 0x001fe40007f3e0ff */
[----:B------:R-:W-:Y:S02]  /*48f0*/  PRMT R242, RZ, 0x7610, R242 ;  /* 0x00007610fff27816 */ /* 0x000fe400000000f2 */
[----:B------:R-:W-:Y:S01]  /*4900*/  PRMT R241, RZ, 0x7610, R241 ;  /* 0x00007610fff17816 */ /* 0x000fe200000000f1 */
[----:B------:R-:W-:Y:S01]  /*4910*/  IMAD.X R41, R201, 0x1, R204, P1 ;  /* 0x00000001c9297824 */ /* 0x000fe200008e06cc */
[----:B------:R-:W-:Y:S02]  /*4920*/  PRMT R45, RZ, 0x7610, R45 ;  /* 0x00007610ff2d7816 */ /* 0x000fe4000000002d */
[----:B------:R-:W-:-:S02]  /*4930*/  PRMT R239, RZ, 0x7610, R239 ;  /* 0x00007610ffef7816 */ /* 0x000fc400000000ef */
[----:B------:R-:W-:Y:S02]  /*4940*/  PRMT R238, RZ, 0x7610, R238 ;  /* 0x00007610ffee7816 */ /* 0x000fe400000000ee */
[----:B------:R-:W-:Y:S01]  /*4950*/  PRMT R236, RZ, 0x7610, R236 ;  /* 0x00007610ffec7816 */ /* 0x000fe200000000ec */
[----:B------:R0:W4:Y:S01]  /*4960*/  @!P0 LDG.E.U16 R47, desc[UR8][R54.64] ;  /* 0x00000008362f8981 */ /* 0x000122000c1e1500 */
[----:B------:R-:W-:Y:S02]  /*4970*/  PRMT R235, RZ, 0x7610, R235 ;  /* 0x00007610ffeb7816 */ /* 0x000fe400000000eb */
[----:B------:R-:W-:Y:S01]  /*4980*/  PRMT R233, RZ, 0x7610, R233 ;  /* 0x00007610ffe97816 */ /* 0x000fe200000000e9 */
[----:B------:R1:W5:Y:S01]  /*4990*/  @!P0 LDG.E.U16 R46, desc[UR8][R42.64] ;  /* 0x000000082a2e8981 */ /* 0x000362000c1e1500 */
[----:B------:R-:W-:Y:S02]  /*49a0*/  PRMT R232, RZ, 0x7610, R232 ;  /* 0x00007610ffe87816 */ /* 0x000fe400000000e8 */
[----:B------:R-:W-:Y:S01]  /*49b0*/  PRMT R230, RZ, 0x7610, R230 ;  /* 0x00007610ffe67816 */ /* 0x000fe200000000e6 */
[----:B------:R1:W5:Y:S01]  /*49c0*/  @!P0 LDG.E.U16 R45, desc[UR8][R60.64] ;  /* 0x000000083c2d8981 */ /* 0x000362000c1e1500 */
[----:B------:R-:W-:-:S02]  /*49d0*/  IADD3 R50, P2, R126, R213, RZ ;  /* 0x000000d57e327210 */ /* 0x000fc40007f5e0ff */
[-C--:B0-----:R-:W-:Y:S01]  /*49e0*/  IADD3 R54, P1, R192, R213.reuse, RZ ;  /* 0x000000d5c0367210 */ /* 0x081fe20007f3e0ff */
[----:B------:R0:W5:Y:S01]  /*49f0*/  @!P0 LDG.E.U16 R245, desc[UR8][R40.64] ;  /* 0x0000000828f58981 */ /* 0x000162000c1e1500 */
[----:B------:R-:W-:Y:S01]  /*4a00*/  PRMT R49, RZ, 0x7610, R49 ;  /* 0x00007610ff317816 */ /* 0x000fe20000000031 */
[--C-:B------:R-:W-:Y:S02]  /*4a10*/  IMAD.X R51, R119, 0x1, R204.reuse, P2 ;  /* 0x0000000177337824 */ /* 0x100fe400010e06cc */
[--C-:B------:R-:W-:Y:S01]  /*4a20*/  IMAD.X R55, R205, 0x1, R204.reuse, P1 ;  /* 0x00000001cd377824 */ /* 0x100fe200008e06cc */
[-C--:B-1----:R-:W-:Y:S02]  /*4a30*/  IADD3 R42, P1, R188, R213.reuse, RZ ;  /* 0x000000d5bc2a7210 */ /* 0x082fe40007f3e0ff */
[----:B------:R-:W-:Y:S01]  /*4a40*/  PRMT R229, RZ, 0x7610, R229 ;  /* 0x00007610ffe57816 */ /* 0x000fe200000000e5 */
[----:B------:R-:W5:Y:S02]  /*4a50*/  @!P0 LDG.E.U16 R49, desc[UR8][R50.64] ;  /* 0x0000000832318981 */ /* 0x000f64000c1e1500 */
[--C-:B------:R-:W-:Y:S01]  /*4a60*/  IMAD.X R43, R197, 0x1, R204.reuse, P1 ;  /* 0x00000001c52b7824 */ /* 0x100fe200008e06cc */
[-C--:B------:R-:W-:Y:S01]  /*4a70*/  IADD3 R60, P1, R186, R213.reuse, RZ ;  /* 0x000000d5ba3c7210 */ /* 0x080fe20007f3e0ff */
[----:B------:R1:W5:Y:S04]  /*4a80*/  @!P0 LDG.E.U16 R244, desc[UR8][R54.64] ;  /* 0x0000000836f48981 */ /* 0x000368000c1e1500 */
[--C-:B------:R-:W-:Y:S01]  /*4a90*/  IMAD.X R61, R195, 0x1, R204.reuse, P1 ;  /* 0x00000001c33d7824 */ /* 0x100fe200008e06cc */
[-C--:B0-----:R-:W-:Y:S01]  /*4aa0*/  IADD3 R40, P1, R182, R213.reuse, RZ ;  /* 0x000000d5b6287210 */ /* 0x081fe20007f3e0ff */
[----:B------:R0:W5:Y:S04]  /*4ab0*/  @!P0 LDG.E.U16 R242, desc[UR8][R42.64] ;  /* 0x000000082af28981 */ /* 0x000168000c1e1500 */
[----:B------:R-:W-:Y:S01]  /*4ac0*/  IMAD.X R41, R191, 0x1, R204, P1 ;  /* 0x00000001bf297824 */ /* 0x000fe200008e06cc */
[-C--:B-1----:R-:W-:Y:S01]  /*4ad0*/  IADD3 R54, P1, R180, R213.reuse, RZ ;  /* 0x000000d5b4367210 */ /* 0x082fe20007f3e0ff */
[----:B------:R1:W5:Y:S03]  /*4ae0*/  @!P0 LDG.E.U16 R241, desc[UR8][R60.64] ;  /* 0x000000083cf18981 */ /* 0x000366000c1e1500 */
[----:B------:R-:W-:Y:S01]  /*4af0*/  IADD3.X R55, R189, R204, RZ, P1, !PT ;  /* 0x000000ccbd377210 */ /* 0x000fe20000ffe4ff */
[----:B------:R1:W5:Y:S01]  /*4b00*/  @!P0 LDG.E.U16 R239, desc[UR8][R40.64] ;  /* 0x0000000828ef8981 */ /* 0x000362000c1e1500 */
[----:B0-----:R-:W-:-:S03]  /*4b10*/  IADD3 R42, P1, R176, R213, RZ ;  /* 0x000000d5b02a7210 */ /* 0x001fc60007f3e0ff */
[----:B------:R0:W5:Y:S02]  /*4b20*/  @!P0 LDG.E.U16 R238, desc[UR8][R54.64] ;  /* 0x0000000836ee8981 */ /* 0x000164000c1e1500 */
[----:B------:R-:W-:Y:S01]  /*4b30*/  IMAD.X R43, R185, 0x1, R204, P1 ;  /* 0x00000001b92b7824 */ /* 0x000fe200008e06cc */
[----:B-1----:R-:W-:-:S04]  /*4b40*/  IADD3 R60, P1, R174, R213, RZ ;  /* 0x000000d5ae3c7210 */ /* 0x002fc80007f3e0ff */
[----:B------:R1:W5:Y:S01]  /*4b50*/  @!P0 LDG.E.U16 R236, desc[UR8][R42.64] ;  /* 0x000000082aec8981 */ /* 0x000362000c1e1500 */
[----:B------:R-:W-:Y:S01]  /*4b60*/  IMAD.X R61, R183, 0x1, R204, P1 ;  /* 0x00000001b73d7824 */ /* 0x000fe200008e06cc */
[----:B------:R-:W-:-:S04]  /*4b70*/  IADD3 R40, P1, R170, R213, RZ ;  /* 0x000000d5aa287210 */ /* 0x000fc80007f3e0ff */
[----:B------:R1:W5:Y:S01]  /*4b80*/  @!P0 LDG.E.U16 R235, desc[UR8][R60.64] ;  /* 0x000000083ceb8981 */ /* 0x000362000c1e1500 */
[----:B------:R-:W-:Y:S01]  /*4b90*/  IMAD.X R41, R179, 0x1, R204, P1 ;  /* 0x00000001b3297824 */ /* 0x000fe200008e06cc */
[----:B0-----:R-:W-:-:S04]  /*4ba0*/  IADD3 R54, P1, R168, R213, RZ ;  /* 0x000000d5a8367210 */ /* 0x001fc80007f3e0ff */
[----:B------:R0:W5:Y:S01]  /*4bb0*/  @!P0 LDG.E.U16 R233, desc[UR8][R40.64] ;  /* 0x0000000828e98981 */ /* 0x000162000c1e1500 */
[----:B------:R-:W-:Y:S01]  /*4bc0*/  IMAD.X R55, R177, 0x1, R204, P1 ;  /* 0x00000001b1377824 */ /* 0x000fe200008e06cc */
[----:B-1----:R-:W-:-:S04]  /*4bd0*/  IADD3 R42, P1, R164, R213, RZ ;  /* 0x000000d5a42a7210 */ /* 0x002fc80007f3e0ff */
[----:B------:R-:W-:Y:S01]  /*4be0*/  IADD3.X R43, R173, R204, RZ, P1, !PT ;  /* 0x000000ccad2b7210 */ /* 0x000fe20000ffe4ff */
[----:B------:R1:W5:Y:S01]  /*4bf0*/  @!P0 LDG.E.U16 R232, desc[UR8][R54.64] ;  /* 0x0000000836e88981 */ /* 0x000362000c1e1500 */
[----:B------:R-:W-:-:S03]  /*4c00*/  IADD3 R60, P1, R162, R213, RZ ;  /* 0x000000d5a23c7210 */ /* 0x000fc60007f3e0ff */
[----:B------:R1:W5:Y:S02]  /*4c10*/  @!P0 LDG.E.U16 R230, desc[UR8][R42.64] ;  /* 0x000000082ae68981 */ /* 0x000364000c1e1500 */
[----:B------:R-:W-:Y:S01]  /*4c20*/  IMAD.X R61, R171, 0x1, R204, P1 ;  /* 0x00000001ab3d7824 */ /* 0x000fe200008e06cc */
[-C--:B0-----:R-:W-:Y:S02]  /*4c30*/  IADD3 R40, P1, R158, R213.reuse, RZ ;  /* 0x000000d59e287210 */ /* 0x081fe40007f3e0ff */
[-C--:B------:R-:W-:Y:S02]  /*4c40*/  IADD3 R52, P2, R200, R213.reuse, RZ ;  /* 0x000000d5c8347210 */ /* 0x080fe40007f5e0ff */
[----:B------:R-:W-:Y:S01]  /*4c50*/  PRMT R44, RZ, 0x7610, R44 ;  /* 0x00007610ff2c7816 */ /* 0x000fe2000000002c */
[--C-:B------:R-:W-:Y:S01]  /*4c60*/  IMAD.X R41, R167, 0x1, R204.reuse, P1 ;  /* 0x00000001a7297824 */ /* 0x100fe200008e06cc */
[-C--:B-1----:R-:W-:Y:S01]  /*4c70*/  IADD3 R54, P1, R156, R213.reuse, RZ ;  /* 0x000000d59c367210 */ /* 0x082fe20007f3e0ff */
[----:B------:R0:W5:Y:S04]  /*4c80*/  @!P0 LDG.E.U16 R229, desc[UR8][R60.64] ;  /* 0x000000083ce58981 */ /* 0x000168000c1e1500 */
[----:B------:R-:W-:Y:S01]  /*4c90*/  IMAD.X R55, R165, 0x1, R204, P1 ;  /* 0x00000001a5377824 */ /* 0x000fe200008e06cc */
[----:B------:R-:W-:-:S02]  /*4ca0*/  IADD3 R42, P1, R152, R213, RZ ;  /* 0x000000d5982a7210 */ /* 0x000fc40007f3e0ff */
[----:B------:R-:W-:Y:S02]  /*4cb0*/  IADD3.X R53, R211, R204, RZ, P2, !PT ;  /* 0x000000ccd3357210 */ /* 0x000fe400017fe4ff */
[----:B------:R-:W-:Y:S01]  /*4cc0*/  PRMT R227, RZ, 0x7610, R227 ;  /* 0x00007610ffe37816 */ /* 0x000fe200000000e3 */
[--C-:B------:R-:W-:Y:S01]  /*4cd0*/  IMAD.X R43, R161, 0x1, R204.reuse, P1 ;  /* 0x00000001a12b7824 */ /* 0x100fe200008e06cc */
[-C--:B------:R-:W-:Y:S01]  /*4ce0*/  IADD3 R50, P2, R190, R213.reuse, RZ ;  /* 0x000000d5be327210 */ /* 0x080fe20007f5e0ff */
[----:B------:R1:W5:Y:S01]  /*4cf0*/  @!P0 LDG.E.U16 R44, desc[UR8][R52.64] ;  /* 0x00000008342c8981 */ /* 0x000362000c1e1500 */
[-C--:B0-----:R-:W-:Y:S02]  /*4d00*/  IADD3 R60, P1, R150, R213.reuse, RZ ;  /* 0x000000d5963c7210 */ /* 0x081fe40007f3e0ff */
[----:B------:R-:W-:Y:S01]  /*4d10*/  PRMT R243, RZ, 0x7610, R243 ;  /* 0x00007610fff37816 */ /* 0x000fe200000000f3 */
[----:B------:R-:W-:Y:S01]  /*4d20*/  IMAD.X R51, R199, 0x1, R204, P2 ;  /* 0x00000001c7337824 */ /* 0x000fe200010e06cc */
[----:B------:R0:W5:Y:S01]  /*4d30*/  @!P0 LDG.E.U16 R227, desc[UR8][R40.64] ;  /* 0x0000000828e38981 */ /* 0x000162000c1e1500 */
[----:B------:R-:W-:Y:S01]  /*4d40*/  PRMT R226, RZ, 0x7610, R226 ;  /* 0x00007610ffe27816 */ /* 0x000fe200000000e2 */
[----:B------:R-:W-:Y:S01]  /*4d50*/  IMAD.X R61, R159, 0x1, R204, P1 ;  /* 0x000000019f3d7824 */ /* 0x000fe200008e06cc */
[----:B------:R-:W-:Y:S01]  /*4d60*/  PRMT R240, RZ, 0x7610, R240 ;  /* 0x00007610fff07816 */ /* 0x000fe200000000f0 */
[----:B------:R0:W5:Y:S01]  /*4d70*/  @!P0 LDG.E.U16 R243, desc[UR8][R50.64] ;  /* 0x0000000832f38981 */ /* 0x000162000c1e1500 */
[----:B-1----:R-:W-:-:S02]  /*4d80*/  IADD3 R52, P2, R184, R213, RZ ;  /* 0x000000d5b8347210 */ /* 0x002fc40007f5e0ff */
[----:B------:R-:W-:Y:S01]  /*4d90*/  PRMT R224, RZ, 0x7610, R224 ;  /* 0x00007610ffe07816 */ /* 0x000fe200000000e0 */
[----:B------:R1:W5:Y:S01]  /*4da0*/  @!P0 LDG.E.U16 R226, desc[UR8][R54.64] ;  /* 0x0000000836e28981 */ /* 0x000362000c1e1500 */
[-C--:B0-----:R-:W-:Y:S01]  /*4db0*/  IADD3 R40, P1, R144, R213.reuse, RZ ;  /* 0x000000d590287210 */ /* 0x081fe20007f3e0ff */
[--C-:B------:R-:W-:Y:S01]  /*4dc0*/  IMAD.X R53, R193, 0x1, R204.reuse, P2 ;  /* 0x00000001c1357824 */ /* 0x100fe200010e06cc */
[----:B------:R-:W-:Y:S02]  /*4dd0*/  PRMT R237, RZ, 0x7610, R237 ;  /* 0x00007610ffed7816 */ /* 0x000fe400000000ed */
[----:B------:R0:W5:Y:S01]  /*4de0*/  @!P0 LDG.E.U16 R224, desc[UR8][R42.64] ;  /* 0x000000082ae08981 */ /* 0x000162000c1e1500 */
[-C--:B------:R-:W-:Y:S01]  /*4df0*/  IADD3 R50, P2, R178, R213.reuse, RZ ;  /* 0x000000d5b2327210 */ /* 0x080fe20007f5e0ff */
[--C-:B------:R-:W-:Y:S01]  /*4e00*/  IMAD.X R41, R155, 0x1, R204.reuse, P1 ;  /* 0x000000019b297824 */ /* 0x100fe200008e06cc */
[----:B------:R-:W-:Y:S01]  /*4e10*/  PRMT R223, RZ, 0x7610, R223 ;  /* 0x00007610ffdf7816 */ /* 0x000fe200000000df */
[----:B------:R0:W5:Y:S01]  /*4e20*/  @!P0 LDG.E.U16 R240, desc[UR8][R52.64] ;  /* 0x0000000834f08981 */ /* 0x000162000c1e1500 */
[----:B-1----:R-:W-:Y:S01]  /*4e30*/  IADD3 R54, P1, R142, R213, RZ ;  /* 0x000000d58e367210 */ /* 0x002fe20007f3e0ff */
[----:B------:R-:W-:Y:S01]  /*4e40*/  IMAD.X R51, R187, 0x1, R204, P2 ;  /* 0x00000001bb337824 */ /* 0x000fe200010e06cc */
[----:B------:R-:W-:-:S02]  /*4e50*/  PRMT R234, RZ, 0x7610, R234 ;  /* 0x00007610ffea7816 */ /* 0x000fc400000000ea */
[----:B------:R1:W5:Y:S01]  /*4e60*/  @!P0 LDG.E.U16 R223, desc[UR8][R60.64] ;  /* 0x000000083cdf8981 */ /* 0x000362000c1e1500 */
[--C-:B------:R-:W-:Y:S01]  /*4e70*/  IMAD.X R55, R153, 0x1, R204.reuse, P1 ;  /* 0x0000000199377824 */ /* 0x100fe200008e06cc */
[-C--:B0-----:R-:W-:Y:S02]  /*4e80*/  IADD3 R42, P1, R138, R213.reuse, RZ ;  /* 0x000000d58a2a7210 */ /* 0x081fe40007f3e0ff */
[----:B------:R0:W5:Y:S01]  /*4e90*/  @!P0 LDG.E.U16 R237, desc[UR8][R50.64] ;  /* 0x0000000832ed8981 */ /* 0x000162000c1e1500 */
[-C--:B------:R-:W-:Y:S02]  /*4ea0*/  IADD3 R52, P2, R172, R213.reuse, RZ ;  /* 0x000000d5ac347210 */ /* 0x080fe40007f5e0ff */
[----:B------:R-:W-:Y:S01]  /*4eb0*/  PRMT R221, RZ, 0x7610, R221 ;  /* 0x00007610ffdd7816 */ /* 0x000fe200000000dd */
[--C-:B------:R-:W-:Y:S02]  /*4ec0*/  IMAD.X R43, R149, 0x1, R204.reuse, P1 ;  /* 0x00000001952b7824 */ /* 0x100fe400008e06cc */
[----:B------:R-:W-:Y:S01]  /*4ed0*/  IMAD.X R53, R181, 0x1, R204, P2 ;  /* 0x00000001b5357824 */ /* 0x000fe200010e06cc */
[----:B-1----:R-:W-:-:S02]  /*4ee0*/  IADD3 R60, P1, R136, R213, RZ ;  /* 0x000000d5883c7210 */ /* 0x002fc40007f3e0ff */
[----:B------:R-:W-:Y:S01]  /*4ef0*/  PRMT R231, RZ, 0x7610, R231 ;  /* 0x00007610ffe77816 */ /* 0x000fe200000000e7 */
[----:B------:R1:W5:Y:S01]  /*4f00*/  @!P0 LDG.E.U16 R221, desc[UR8][R40.64] ;  /* 0x0000000828dd8981 */ /* 0x000362000c1e1500 */
[-C--:B0-----:R-:W-:Y:S01]  /*4f10*/  IADD3 R50, P2, R166, R213.reuse, RZ ;  /* 0x000000d5a6327210 */ /* 0x081fe20007f5e0ff */
[----:B------:R-:W-:Y:S01]  /*4f20*/  IMAD.X R61, R145, 0x1, R204, P1 ;  /* 0x00000001913d7824 */ /* 0x000fe200008e06cc */
[----:B------:R-:W-:Y:S01]  /*4f30*/  PRMT R220, RZ, 0x7610, R220 ;  /* 0x00007610ffdc7816 */ /* 0x000fe200000000dc */
[----:B------:R0:W5:Y:S02]  /*4f40*/  @!P0 LDG.E.U16 R234, desc[UR8][R52.64] ;  /* 0x0000000834ea8981 */ /* 0x000164000c1e1500 */
[----:B------:R-:W-:Y:S01]  /*4f50*/  IMAD.X R51, R175, 0x1, R204, P2 ;  /* 0x00000001af337824 */ /* 0x000fe200010e06cc */
[----:B------:R-:W-:Y:S02]  /*4f60*/  PRMT R216, RZ, 0x7610, R216 ;  /* 0x00007610ffd87816 */ /* 0x000fe400000000d8 */
[----:B------:R-:W-:Y:S01]  /*4f70*/  PRMT R228, RZ, 0x7610, R228 ;  /* 0x00007610ffe47816 */ /* 0x000fe200000000e4 */
[----:B------:R0:W5:Y:S01]  /*4f80*/  @!P0 LDG.E.U16 R220, desc[UR8][R54.64] ;  /* 0x0000000836dc8981 */ /* 0x000162000c1e1500 */
[----:B-1----:R-:W-:-:S02]  /*4f90*/  IADD3 R40, P1, R132, R213, RZ ;  /* 0x000000d584287210 */ /* 0x002fc40007f3e0ff */
[-C--:B0-----:R-:W-:Y:S01]  /*4fa0*/  IADD3 R52, P2, R160, R213.reuse, RZ ;  /* 0x000000d5a0347210 */ /* 0x081fe20007f5e0ff */
[----:B------:R0:W5:Y:S02]  /*4fb0*/  @!P0 LDG.E.U16 R231, desc[UR8][R50.64] ;  /* 0x0000000832e78981 */ /* 0x000164000c1e1500 */
[--C-:B------:R-:W-:Y:S02]  /*4fc0*/  IMAD.X R41, R141, 0x1, R204.reuse, P1 ;  /* 0x000000018d297824 */ /* 0x100fe400008e06cc */
[----:B------:R-:W-:Y:S01]  /*4fd0*/  IMAD.X R53, R169, 0x1, R204, P2 ;  /* 0x00000001a9357824 */ /* 0x000fe200010e06cc */
[-C--:B------:R-:W-:Y:S01]  /*4fe0*/  IADD3 R54, P1, R130, R213.reuse, RZ ;  /* 0x000000d582367210 */ /* 0x080fe20007f3e0ff */
[----:B------:R1:W5:Y:S01]  /*4ff0*/  @!P0 LDG.E.U16 R216, desc[UR8][R42.64] ;  /* 0x000000082ad88981 */ /* 0x000362000c1e1500 */
[----:B0-----:R-:W-:-:S03]  /*5000*/  IADD3 R50, P2, R154, R213, RZ ;  /* 0x000000d59a327210 */ /* 0x001fc60007f5e0ff */
[----:B------:R0:W5:Y:S01]  /*5010*/  @!P0 LDG.E.U16 R228, desc[UR8][R52.64] ;  /* 0x0000000834e48981 */ /* 0x000162000c1e1500 */
[----:B------:R-:W-:Y:S02]  /*5020*/  PRMT R225, RZ, 0x7610, R225 ;  /* 0x00007610ffe17816 */ /* 0x000fe400000000e1 */
[----:B------:R-:W-:Y:S01]  /*5030*/  PRMT R214, RZ, 0x7610, R214 ;  /* 0x00007610ffd67816 */ /* 0x000fe200000000d6 */
[----:B------:R-:W-:Y:S01]  /*5040*/  IMAD.X R51, R163, 0x1, R204, P2 ;  /* 0x00000001a3337824 */ /* 0x000fe200010e06cc */
[----:B------:R-:W-:Y:S02]  /*5050*/  IADD3.X R55, R139, R204, RZ, P1, !PT ;  /* 0x000000cc8b377210 */ /* 0x000fe40000ffe4ff */
[-C--:B-1----:R-:W-:Y:S02]  /*5060*/  IADD3 R42, P1, R0, R213.reuse, RZ ;  /* 0x000000d5002a7210 */ /* 0x082fe40007f3e0ff */
[----:B------:R1:W5:Y:S01]  /*5070*/  @!P0 LDG.E.U16 R225, desc[UR8][R50.64] ;  /* 0x0000000832e18981 */ /* 0x000362000c1e1500 */
[----:B0-----:R-:W-:-:S02]  /*5080*/  IADD3 R52, P2, R148, R213, RZ ;  /* 0x000000d594347210 */ /* 0x001fc40007f5e0ff */
[----:B------:R-:W-:Y:S01]  /*5090*/  PRMT R222, RZ, 0x7610, R222 ;  /* 0x00007610ffde7816 */ /* 0x000fe200000000de */
[----:B------:R0:W5:Y:S01]  /*50a0*/  @!P0 LDG.E.U16 R214, desc[UR8][R60.64] ;  /* 0x000000083cd68981 */ /* 0x000162000c1e1500 */
[----:B------:R-:W-:Y:S01]  /*50b0*/  IADD3.X R53, R157, R204, RZ, P2, !PT ;  /* 0x000000cc9d357210 */ /* 0x000fe200017fe4ff */
[----:B------:R-:W-:Y:S01]  /*50c0*/  IMAD.X R43, R135, 0x1, R204, P1 ;  /* 0x00000001872b7824 */ /* 0x000fe200008e06cc */
[----:B------:R-:W-:Y:S02]  /*50d0*/  PRMT R82, RZ, 0x7610, R82 ;  /* 0x00007610ff527816 */ /* 0x000fe40000000052 */
[-C--:B-1----:R-:W-:Y:S01]  /*50e0*/  IADD3 R50, P2, R140, R213.reuse, RZ ;  /* 0x000000d58c327210 */ /* 0x082fe20007f5e0ff */
[----:B------:R1:W5:Y:S01]  /*50f0*/  @!P0 LDG.E.U16 R222, desc[UR8][R52.64] ;  /* 0x0000000834de8981 */ /* 0x000362000c1e1500 */
[----:B0-----:R-:W-:-:S03]  /*5100*/  IADD3 R60, P1, R2, R213, RZ ;  /* 0x000000d5023c7210 */ /* 0x001fc60007f3e0ff */
[----:B------:R-:W-:Y:S01]  /*5110*/  IMAD.X R51, R151, 0x1, R204, P2 ;  /* 0x0000000197337824 */ /* 0x000fe200010e06cc */
[----:B------:R-:W-:Y:S01]  /*5120*/  PRMT R218, RZ, 0x7610, R218 ;  /* 0x00007610ffda7816 */ /* 0x000fe200000000da */
[----:B------:R0:W5:Y:S01]  /*5130*/  @!P0 LDG.E.U16 R82, desc[UR8][R40.64] ;  /* 0x0000000828528981 */ /* 0x000162000c1e1500 */
[----:B------:R-:W-:Y:S01]  /*5140*/  PRMT R81, RZ, 0x7610, R81 ;  /* 0x00007610ff517816 */ /* 0x000fe20000000051 */
[----:B------:R-:W-:Y:S01]  /*5150*/  IMAD.X R61, R133, 0x1, R204, P1 ;  /* 0x00000001853d7824 */ /* 0x000fe200008e06cc */
[-C--:B-1----:R-:W-:Y:S02]  /*5160*/  IADD3 R52, P2, R134, R213.reuse, RZ ;  /* 0x000000d586347210 */ /* 0x082fe40007f5e0ff */
[----:B------:R1:W5:Y:S01]  /*5170*/  @!P0 LDG.E.U16 R218, desc[UR8][R50.64] ;  /* 0x0000000832da8981 */ /* 0x000362000c1e1500 */
[----:B------:R-:W-:Y:S02]  /*5180*/  PRMT R83, RZ, 0x7610, R83 ;  /* 0x00007610ff537816 */ /* 0x000fe40000000053 */
[----:B------:R-:W-:Y:S01]  /*5190*/  PRMT R78, RZ, 0x7610, R78 ;  /* 0x00007610ff4e7816 */ /* 0x000fe2000000004e */
[----:B------:R1:W5:Y:S01]  /*51a0*/  @!P0 LDG.E.U16 R81, desc[UR8][R54.64] ;  /* 0x0000000836518981 */ /* 0x000362000c1e1500 */
[----:B0-----:R-:W-:Y:S01]  /*51b0*/  IADD3 R40, P1, R6, R213, RZ ;  /* 0x000000d506287210 */ /* 0x001fe20007f3e0ff */
[----:B------:R-:W-:Y:S01]  /*51c0*/  IMAD.X R53, R143, 0x1, R204, P2 ;  /* 0x000000018f357824 */ /* 0x000fe200010e06cc */
[----:B------:R-:W-:-:S02]  /*51d0*/  PRMT R77, RZ, 0x7610, R77 ;  /* 0x00007610ff4d7816 */ /* 0x000fc4000000004d */
[----:B------:R-:W-:Y:S01]  /*51e0*/  PRMT R79, RZ, 0x7610, R79 ;  /* 0x00007610ff4f7816 */ /* 0x000fe2000000004f */
[----:B------:R-:W-:Y:S01]  /*51f0*/  IMAD.X R41, R129, 0x1, R204, P1 ;  /* 0x0000000181297824 */ /* 0x000fe200008e06cc */
[-C--:B-1----:R-:W-:Y:S01]  /*5200*/  IADD3 R50, P2, R128, R213.reuse, RZ ;  /* 0x000000d580327210 */ /* 0x082fe20007f5e0ff */
[----:B------:R0:W5:Y:S01]  /*5210*/  @!P0 LDG.E.U16 R83, desc[UR8][R52.64] ;  /* 0x0000000834538981 */ /* 0x000162000c1e1500 */
[----:B------:R-:W-:-:S03]  /*5220*/  IADD3 R54, P1, R8, R213, RZ ;  /* 0x000000d508367210 */ /* 0x000fc60007f3e0ff */
[--C-:B------:R-:W-:Y:S01]  /*5230*/  IMAD.X R51, R137, 0x1, R204.reuse, P2 ;  /* 0x0000000189337824 */ /* 0x100fe200010e06cc */
[----:B------:R1:W5:Y:S01]  /*5240*/  @!P0 LDG.E.U16 R78, desc[UR8][R42.64] ;  /* 0x000000082a4e8981 */ /* 0x000362000c1e1500 */
[----:B------:R-:W-:Y:S01]  /*5250*/  IMAD.X R55, R219, 0x1, R204, P1 ;  /* 0x00000001db377824 */ /* 0x000fe200008e06cc */
[----:B------:R-:W-:Y:S02]  /*5260*/  PRMT R75, RZ, 0x7610, R75 ;  /* 0x00007610ff4b7816 */ /* 0x000fe4000000004b */
[----:B------:R1:W5:Y:S01]  /*5270*/  @!P0 LDG.E.U16 R77, desc[UR8][R60.64] ;  /* 0x000000083c4d8981 */ /* 0x000362000c1e1500 */
[----:B0-----:R-:W-:-:S03]  /*5280*/  IADD3 R52, P2, R4, R213, RZ ;  /* 0x000000d504347210 */ /* 0x001fc60007f5e0ff */
[----:B------:R0:W5:Y:S01]  /*5290*/  @!P0 LDG.E.U16 R79, desc[UR8][R50.64] ;  /* 0x00000008324f8981 */ /* 0x000162000c1e1500 */
[-C--:B-1----:R-:W-:Y:S01]  /*52a0*/  IADD3 R42, P1, R12, R213.reuse, RZ ;  /* 0x000000d50c2a7210 */ /* 0x082fe20007f3e0ff */
[--C-:B------:R-:W-:Y:S02]  /*52b0*/  IMAD.X R53, R131, 0x1, R204.reuse, P2 ;  /* 0x0000000183357824 */ /* 0x100fe400010e06cc */
[----:B------:R1:W5:Y:S01]  /*52c0*/  @!P0 LDG.E.U16 R75, desc[UR8][R40.64] ;  /* 0x00000008284b8981 */ /* 0x000362000c1e1500 */
[----:B------:R-:W-:Y:S02]  /*52d0*/  IADD3.X R43, R5, R204, RZ, P1, !PT ;  /* 0x000000cc052b7210 */ /* 0x000fe40000ffe4ff */
[-C--:B------:R-:W-:Y:S02]  /*52e0*/  IADD3 R60, P1, R14, R213.reuse, RZ ;  /* 0x000000d50e3c7210 */ /* 0x080fe40007f3e0ff */
[-C--:B0-----:R-:W-:Y:S02]  /*52f0*/  IADD3 R50, P2, R10, R213.reuse, RZ ;  /* 0x000000d50a327210 */ /* 0x081fe40007f5e0ff */
[----:B------:R-:W-:Y:S01]  /*5300*/  PRMT R73, RZ, 0x7610, R73 ;  /* 0x00007610ff497816 */ /* 0x000fe20000000049 */
[--C-:B------:R-:W-:Y:S01]  /*5310*/  IMAD.X R61, R7, 0x1, R204.reuse, P1 ;  /* 0x00000001073d7824 */ /* 0x100fe200008e06cc */
[----:B-1----:R-:W-:Y:S01]  /*5320*/  IADD3 R40, P1, R18, R213, RZ ;  /* 0x000000d512287210 */ /* 0x002fe20007f3e0ff */
[----:B------:R-:W-:Y:S01]  /*5330*/  IMAD.X R51, R3, 0x1, R204, P2 ;  /* 0x0000000103337824 */ /* 0x000fe200010e06cc */
[----:B------:R-:W-:-:S02]  /*5340*/  PRMT R72, RZ, 0x7610, R72 ;  /* 0x00007610ff487816 */ /* 0x000fc40000000048 */
[----:B------:R-:W-:Y:S01]  /*5350*/  PRMT R76, RZ, 0x7610, R76 ;  /* 0x00007610ff4c7816 */ /* 0x000fe2000000004c */
[----:B------:R-:W-:Y:S01]  /*5360*/  IMAD.X R41, R11, 0x1, R204, P1 ;  /* 0x000000010b297824 */ /* 0x000fe200008e06cc */
[----:B------:R0:W5:Y:S01]  /*5370*/  @!P0 LDG.E.U16 R73, desc[UR8][R50.64] ;  /* 0x0000000832498981 */ /* 0x000162000c1e1500 */
[----:B------:R-:W-:-:S03]  /*5380*/  PRMT R69, RZ, 0x7610, R69 ;  /* 0x00007610ff457816 */ /* 0x000fc60000000045 */
[----:B------:R1:W5:Y:S04]  /*5390*/  @!P0 LDG.E.U16 R72, desc[UR8][R42.64] ;  /* 0x000000082a488981 */ /* 0x000368000c1e1500 */
[----:B------:R1:W5:Y:S01]  /*53a0*/  @!P0 LDG.E.U16 R76, desc[UR8][R52.64] ;  /* 0x00000008344c8981 */ /* 0x000362000c1e1500 */
[-C--:B0-----:R-:W-:Y:S02]  /*53b0*/  IADD3 R50, P1, R20, R213.reuse, RZ ;  /* 0x000000d514327210 */ /* 0x081fe40007f3e0ff */
[----:B------:R-:W-:Y:S01]  /*53c0*/  PRMT R70, RZ, 0x7610, R70 ;  /* 0x00007610ff467816 */ /* 0x000fe20000000046 */
[----:B------:R0:W5:Y:S02]  /*53d0*/  @!P0 LDG.E.U16 R69, desc[UR8][R40.64] ;  /* 0x0000000828458981 */ /* 0x000164000c1e1500 */
[----:B------:R-:W-:Y:S01]  /*53e0*/  IMAD.X R51, R13, 0x1, R204, P1 ;  /* 0x000000010d337824 */ /* 0x000fe200008e06cc */
[----:B-1----:R-:W-:-:S02]  /*53f0*/  IADD3 R42, P1, R24, R213, RZ ;  /* 0x000000d5182a7210 */ /* 0x002fc40007f3e0ff */
[----:B------:R-:W-:-:S03]  /*5400*/  IADD3 R52, P2, R16, R213, RZ ;  /* 0x000000d510347210 */ /* 0x000fc60007f5e0ff */
[--C-:B------:R-:W-:Y:S02]  /*5410*/  IMAD.X R43, R17, 0x1, R204.reuse, P1 ;  /* 0x00000001112b7824 */ /* 0x100fe400008e06cc */
[----:B------:R-:W-:Y:S01]  /*5420*/  IMAD.X R53, R9, 0x1, R204, P2 ;  /* 0x0000000109357824 */ /* 0x000fe200010e06cc */
[----:B0-----:R-:W-:Y:S02]  /*5430*/  IADD3 R40, P1, R26, R213, RZ ;  /* 0x000000d51a287210 */ /* 0x001fe40007f3e0ff */
[----:B------:R-:W-:Y:S02]  /*5440*/  PRMT R68, RZ, 0x7610, R68 ;  /* 0x00007610ff447816 */ /* 0x000fe40000000044 */
[----:B------:R0:W5:Y:S01]  /*5450*/  @!P0 LDG.E.U16 R70, desc[UR8][R52.64] ;  /* 0x0000000834468981 */ /* 0x000162000c1e1500 */
[----:B------:R-:W-:Y:S01]  /*5460*/  IMAD.X R41, R19, 0x1, R204, P1 ;  /* 0x0000000113297824 */ /* 0x000fe200008e06cc */
[----:B------:R-:W-:Y:S02]  /*5470*/  PRMT R66, RZ, 0x7610, R66 ;  /* 0x00007610ff427816 */ /* 0x000fe40000000042 */
[----:B------:R1:W5:Y:S01]  /*5480*/  @!P0 LDG.E.U16 R68, desc[UR8][R50.64] ;  /* 0x0000000832448981 */ /* 0x000362000c1e1500 */
[----:B------:R-:W-:-:S03]  /*5490*/  PRMT R65, RZ, 0x7610, R65 ;  /* 0x00007610ff417816 */ /* 0x000fc60000000041 */
[----:B------:R2:W5:Y:S01]  /*54a0*/  @!P0 LDG.E.U16 R66, desc[UR8][R42.64] ;  /* 0x000000082a428981 */ /* 0x000562000c1e1500 */
[----:B0-----:R-:W-:-:S03]  /*54b0*/  IADD3 R52, P1, R28, R213, RZ ;  /* 0x000000d51c347210 */ /* 0x001fc60007f3e0ff */
[----:B------:R0:W5:Y:S01]  /*54c0*/  @!P0 LDG.E.U16 R65, desc[UR8][R40.64] ;  /* 0x0000000828418981 */ /* 0x000162000c1e1500 */
[----:B------:R-:W-:Y:S02]  /*54d0*/  IADD3.X R53, R21, R204, RZ, P1, !PT ;  /* 0x000000cc15357210 */ /* 0x000fe40000ffe4ff */
[----:B-1----:R-:W-:-:S05]  /*54e0*/  IADD3 R50, P1, R30, R213, RZ ;  /* 0x000000d51e327210 */ /* 0x002fca0007f3e0ff */
[----:B------:R-:W-:Y:S01]  /*54f0*/  IMAD.X R51, R23, 0x1, R204, P1 ;  /* 0x0000000117337824 */ /* 0x000fe200008e06cc */
[----:B--2---:R-:W-:Y:S02]  /*5500*/  IADD3 R42, P1, R32, R213, RZ ;  /* 0x000000d5202a7210 */ /* 0x004fe40007f3e0ff */
[----:B------:R-:W-:-:S03]  /*5510*/  PRMT R64, RZ, 0x7610, R64 ;  /* 0x00007610ff407816 */ /* 0x000fc60000000040 */
[--C-:B------:R-:W-:Y:S01]  /*5520*/  IMAD.X R43, R25, 0x1, R204.reuse, P1 ;  /* 0x00000001192b7824 */ /* 0x100fe200008e06cc */
[-C--:B0-----:R-:W-:Y:S02]  /*5530*/  IADD3 R40, P1, R34, R213.reuse, RZ ;  /* 0x000000d522287210 */ /* 0x081fe40007f3e0ff */
[----:B------:R0:W2:Y:S01]  /*5540*/  @!P0 LDG.E.U16 R64, desc[UR8][R52.64] ;  /* 0x0000000834408981 */ /* 0x0000a2000c1e1500 */
[----:B------:R-:W-:Y:S02]  /*5550*/  PRMT R63, RZ, 0x7610, R63 ;  /* 0x00007610ff3f7816 */ /* 0x000fe4000000003f */
[----:B------:R-:W-:Y:S01]  /*5560*/  IMAD.X R41, R27, 0x1, R204, P1 ;  /* 0x000000011b297824 */ /* 0x000fe200008e06cc */
[----:B------:R-:W-:Y:S02]  /*5570*/  PRMT R71, RZ, 0x7610, R71 ;  /* 0x00007610ff477816 */ /* 0x000fe40000000047 */
[----:B------:R-:W-:Y:S01]  /*5580*/  PRMT R62, RZ, 0x7610, R62 ;  /* 0x00007610ff3e7816 */ /* 0x000fe2000000003e */
[----:B------:R1:W2:Y:S01]  /*5590*/  @!P0 LDG.E.U16 R63, desc[UR8][R50.64] ;  /* 0x00000008323f8981 */ /* 0x0002a2000c1e1500 */
[----:B0-----:R-:W-:-:S03]  /*55a0*/  IADD3 R52, P1, R36, R213, RZ ;  /* 0x000000d524347210 */ /* 0x001fc60007f3e0ff */
[----:B------:R0:W2:Y:S02]  /*55b0*/  @!P0 LDG.E.U16 R71, desc[UR8][R60.64] ;  /* 0x000000083c478981 */ /* 0x0000a4000c1e1500 */
[----:B------:R-:W-:Y:S01]  /*55c0*/  IMAD.X R53, R29, 0x1, R204, P1 ;  /* 0x000000011d357824 */ /* 0x000fe200008e06cc */
[----:B------:R-:W-:Y:S01]  /*55d0*/  PRMT R74, RZ, 0x7610, R74 ;  /* 0x00007610ff4a7816 */ /* 0x000fe2000000004a */
[----:B------:R3:W2:Y:S01]  /*55e0*/  @!P0 LDG.E.U16 R62, desc[UR8][R42.64] ;  /* 0x000000082a3e8981 */ /* 0x0006a2000c1e1500 */
[-C--:B-1----:R-:W-:Y:S02]  /*55f0*/  IADD3 R50, P1, R38, R213.reuse, RZ ;  /* 0x000000d526327210 */ /* 0x082fe40007f3e0ff */
[----:B0-----:R-:W-:Y:S02]  /*5600*/  PRMT R61, RZ, 0x7610, R61 ;  /* 0x00007610ff3d7816 */ /* 0x001fe4000000003d */
[----:B------:R0:W2:Y:S01]  /*5610*/  @!P0 LDG.E.U16 R74, desc[UR8][R54.64] ;  /* 0x00000008364a8981 */ /* 0x0000a2000c1e1500 */
[----:B------:R-:W-:Y:S01]  /*5620*/  IMAD.X R51, R31, 0x1, R204, P1 ;  /* 0x000000011f337824 */ /* 0x000fe200008e06cc */
[----:B---3--:R-:W-:-:S02]  /*5630*/  IADD3 R42, P1, R112, R213, RZ ;  /* 0x000000d5702a7210 */ /* 0x008fc40007f3e0ff */
[----:B------:R1:W3:Y:S01]  /*5640*/  @!P0 LDG.E.U16 R61, desc[UR8][R40.64] ;  /* 0x00000008283d8981 */ /* 0x0002e2000c1e1500 */
[-C--:B0-----:R-:W-:Y:S02]  /*5650*/  IADD3 R54, P2, R22, R213.reuse, RZ ;  /* 0x000000d516367210 */ /* 0x081fe40007f5e0ff */
[--C-:B------:R-:W-:Y:S01]  /*5660*/  IMAD.X R43, R33, 0x1, R204.reuse, P1 ;  /* 0x00000001212b7824 */ /* 0x100fe200008e06cc */
[----:B------:R-:W-:Y:S02]  /*5670*/  PRMT R67, RZ, 0x7610, R67 ;  /* 0x00007610ff437816 */ /* 0x000fe40000000043 */
[----:B-1----:R-:W-:Y:S01]  /*5680*/  IADD3 R40, P1, R114, R213, RZ ;  /* 0x000000d572287210 */ /* 0x002fe20007f3e0ff */
[----:B------:R-:W-:-:S04]  /*5690*/  IMAD.X R55, R15, 0x1, R204, P2 ;  /* 0x000000010f377824 */ /* 0x000fc800010e06cc */
[----:B------:R-:W-:Y:S01]  /*56a0*/  IMAD.X R41, R35, 0x1, R204, P1 ;  /* 0x0000000123297824 */ /* 0x000fe200008e06cc */
[-C--:B------:R-:W-:Y:S01]  /*56b0*/  IADD3 R248, P1, R116, R213.reuse, RZ ;  /* 0x000000d574f87210 */ /* 0x080fe20007f3e0ff */
[----:B------:R0:W3:Y:S01]  /*56c0*/  @!P0 LDG.E.U16 R67, desc[UR8][R54.64] ;  /* 0x0000000836438981 */ /* 0x0000e2000c1e1500 */
[----:B------:R-:W-:Y:S02]  /*56d0*/  PRMT R60, RZ, 0x7610, R60 ;  /* 0x00007610ff3c7816 */ /* 0x000fe4000000003c */
[----:B------:R-:W-:Y:S02]  /*56e0*/  IADD3.X R249, R37, R204, RZ, P1, !PT ;  /* 0x000000cc25f97210 */ /* 0x000fe40000ffe4ff */
[----:B------:R-:W-:Y:S02]  /*56f0*/  IADD3 R246, P1, R118, R213, RZ ;  /* 0x000000d576f67210 */ /* 0x000fe40007f3e0ff */
[----:B------:R1:W3:Y:S01]  /*5700*/  @!P0 LDG.E.U16 R60, desc[UR8][R52.64] ;  /* 0x00000008343c8981 */ /* 0x0002e2000c1e1500 */
[----:B0-----:R-:W-:-:S02]  /*5710*/  PRMT R54, RZ, 0x7610, R54 ;  /* 0x00007610ff367816 */ /* 0x001fc40000000036 */
[----:B------:R-:W-:Y:S01]  /*5720*/  IMAD.X R247, R39, 0x1, R204, P1 ;  /* 0x0000000127f77824 */ /* 0x000fe200008e06cc */
[----:B------:R-:W-:-:S03]  /*5730*/  PRMT R55, RZ, 0x7610, R55 ;  /* 0x00007610ff377816 */ /* 0x000fc60000000037 */
[----:B------:R0:W3:Y:S01]  /*5740*/  @!P0 LDG.E.U16 R54, desc[UR8][R42.64] ;  /* 0x000000082a368981 */ /* 0x0000e2000c1e1500 */
[----:B-1----:R-:W-:Y:S02]  /*5750*/  PRMT R53, RZ, 0x7610, R53 ;  /* 0x00007610ff357816 */ /* 0x002fe40000000035 */
[----:B------:R-:W-:Y:S01]  /*5760*/  PRMT R52, RZ, 0x7610, R52 ;  /* 0x00007610ff347816 */ /* 0x000fe20000000034 */
[----:B------:R-:W3:Y:S04]  /*5770*/  @!P0 LDG.E.U16 R55, desc[UR8][R50.64] ;  /* 0x0000000832378981 */ /* 0x000ee8000c1e1500 */
[----:B------:R1:W3:Y:S01]  /*5780*/  @!P0 LDG.E.U16 R53, desc[UR8][R40.64] ;  /* 0x0000000828358981 */ /* 0x0002e2000c1e1500 */
[-C--:B0-----:R-:W-:Y:S02]  /*5790*/  IADD3 R42, P1, R122, R213.reuse, RZ ;  /* 0x000000d57a2a7210 */ /* 0x081fe40007f3e0ff */
[----:B------:R-:W-:Y:S01]  /*57a0*/  PRMT R48, RZ, 0x7610, R48 ;  /* 0x00007610ff307816 */ /* 0x000fe20000000030 */
[----:B------:R0:W3:Y:S02]  /*57b0*/  @!P0 LDG.E.U16 R52, desc[UR8][R248.64] ;  /* 0x00000008f8348981 */ /* 0x0000e4000c1e1500 */
[----:B------:R-:W-:Y:S01]  /*57c0*/  IMAD.X R43, R115, 0x1, R204, P1 ;  /* 0x00000001732b7824 */ /* 0x000fe200008e06cc */
[----:B-1----:R-:W-:-:S02]  /*57d0*/  IADD3 R40, P1, R124, R213, RZ ;  /* 0x000000d57c287210 */ /* 0x002fc40007f3e0ff */
[----:B------:R-:W-:Y:S02]  /*57e0*/  PRMT R51, RZ, 0x7610, R51 ;  /* 0x00007610ff337816 */ /* 0x000fe40000000033 */
[----:B------:R-:W-:Y:S01]  /*57f0*/  PRMT R50, RZ, 0x7610, R50 ;  /* 0x00007610ff327816 */ /* 0x000fe20000000032 */
[----:B------:R-:W-:-:S03]  /*5800*/  IMAD.X R41, R117, 0x1, R204, P1 ;  /* 0x0000000175297824 */ /* 0x000fc600008e06cc */
[----:B------:R-:W3:Y:S04]  /*5810*/  @!P0 LDG.E.U16 R51, desc[UR8][R246.64] ;  /* 0x00000008f6338981 */ /* 0x000ee8000c1e1500 */
[----:B------:R-:W3:Y:S04]  /*5820*/  @!P0 LDG.E.U16 R50, desc[UR8][R42.64] ;  /* 0x000000082a328981 */ /* 0x000ee8000c1e1500 */
[----:B------:R1:W3:Y:S01]  /*5830*/  @!P0 LDG.E.U16 R48, desc[UR8][R40.64] ;  /* 0x0000000828308981 */ /* 0x0002e2000c1e1500 */
[----:B0-----:R-:W-:Y:S02]  /*5840*/  SHF.R.S32.HI R248, RZ, 0x6, R80 ;  /* 0x00000006fff87819 */ /* 0x001fe40000011450 */
[----:B-1----:R-:W-:Y:S01]  /*5850*/  MOV R41, R117 ;  /* 0x0000007500297202 */ /* 0x002fe20000000f00 */
[----:B------:R-:W-:Y:S01]  /*5860*/  IMAD.MOV.U32 R40, RZ, RZ, R124 ;  /* 0x000000ffff287224 */ /* 0x000fe200078e007c */
[----:B------:R-:W-:-:S03]  /*5870*/  SGXT R246, R248, 0x1 ;  /* 0x00000001f8f6781a */ /* 0x000fc60000000200 */
[----:B------:R-:W-:Y:S01]  /*5880*/  IMAD.WIDE R40, R208, 0x2, R40 ;  /* 0x00000002d0287825 */ /* 0x000fe200078e0228 */
[----:B------:R-:W-:-:S03]  /*5890*/  LOP3.LUT R43, R246, 0x90, RZ, 0xc0, !PT ;  /* 0x00000090f62b7812 */ /* 0x000fc600078ec0ff */
[----:B------:R-:W-:Y:S02]  /*58a0*/  IMAD.SHL.U32 R80, R80, 0x2, RZ ;  /* 0x0000000250507824 */ /* 0x000fe400078e00ff */
[----:B------:R-:W-:Y:S01]  /*58b0*/  IMAD.MOV.U32 R117, RZ, RZ, R41 ;  /* 0x000000ffff757224 */ /* 0x000fe200078e0029 */
[----:B------:R-:W-:Y:S01]  /*58c0*/  MOV R41, R113 ;  /* 0x0000007100297202 */ /* 0x000fe20000000f00 */
[----:B------:R-:W-:Y:S02]  /*58d0*/  IMAD.MOV.U32 R124, RZ, RZ, R40 ;  /* 0x000000ffff7c7224 */ /* 0x000fe400078e0028 */
[----:B------:R-:W-:Y:S01]  /*58e0*/  IMAD.MOV.U32 R40, RZ, RZ, R120 ;  /* 0x000000ffff287224 */ /* 0x000fe200078e0078 */
[----:B------:R-:W-:Y:S01]  /*58f0*/  LOP3.LUT R247, R43, 0x17e, R80, 0x78, !PT ;  /* 0x0000017e2bf77812 */ /* 0x000fe200078e7850 */
[----:B------:R-:W-:Y:S02]  /*5900*/  IMAD.MOV.U32 R42, RZ, RZ, R126 ;  /* 0x000000ffff2a7224 */ /* 0x000fe400078e007e */
[----:B------:R-:W-:-:S02]  /*5910*/  IMAD.MOV.U32 R43, RZ, RZ, R119 ;  /* 0x000000ffff2b7224 */ /* 0x000fc400078e0077 */
[----:B------:R-:W-:-:S04]  /*5920*/  IMAD.WIDE R40, R208, 0x2, R40 ;  /* 0x00000002d0287825 */ /* 0x000fc800078e0228 */
[----:B------:R-:W-:-:S04]  /*5930*/  IMAD.WIDE R42, R208, 0x2, R42 ;  /* 0x00000002d02a7825 */ /* 0x000fc800078e022a */
[----:B------:R-:W-:Y:S01]  /*5940*/  IMAD.MOV.U32 R113, RZ, RZ, R41 ;  /* 0x000000ffff717224 */ /* 0x000fe200078e0029 */
[----:B------:R-:W-:Y:S01]  /*5950*/  MOV R41, R37 ;  /* 0x0000002500297202 */ /* 0x000fe20000000f00 */
[----:B------:R-:W-:Y:S02]  /*5960*/  IMAD.MOV.U32 R120, RZ, RZ, R40 ;  /* 0x000000ffff787224 */ /* 0x000fe400078e0028 */
[----:B------:R-:W-:Y:S02]  /*5970*/  IMAD.MOV.U32 R40, RZ, RZ, R116 ;  /* 0x000000ffff287224 */ /* 0x000fe400078e0074 */
[----:B------:R-:W-:Y:S02]  /*5980*/  IMAD.MOV.U32 R126, RZ, RZ, R42 ;  /* 0x000000ffff7e7224 */ /* 0x000fe400078e002a */
[----:B------:R-:W-:Y:S02]  /*5990*/  IMAD.MOV.U32 R119, RZ, RZ, R43 ;  /* 0x000000ffff777224 */ /* 0x000fe400078e002b */
[----:B------:R-:W-:-:S02]  /*59a0*/  IMAD.MOV.U32 R42, RZ, RZ, R122 ;  /* 0x000000ffff2a7224 */ /* 0x000fc400078e007a */
[----:B------:R-:W-:Y:S02]  /*59b0*/  IMAD.MOV.U32 R43, RZ, RZ, R115 ;  /* 0x000000ffff2b7224 */ /* 0x000fe400078e0073 */
        /* <DEDUP_REMOVED lines=32> */
[----:B------:R-:W-:Y:S02]  /*5bc0*/  IMAD.MOV.U32 R38, RZ, RZ, R42 ;  /* 0x000000ffff267224 */ /* 0x000fe400078e002a */
[----:B------:R-:W-:Y:S02]  /*5bd0*/  IMAD.MOV.U32 R31, RZ, RZ, R43 ;  /* 0x000000ffff1f7224 */ /* 0x000fe400078e002b */
[----:B------:R-:W-:Y:S01]  /*5be0*/  IMAD.MOV.U32 R25, RZ, RZ, R41 ;  /* 0x000000ffff197224 */ /* 0x000fe200078e0029 */
[----:B------:R-:W-:Y:S01]  /*5bf0*/  MOV R41, R21 ;  /* 0x0000001500297202 */ /* 0x000fe20000000f00 */
        /* <DEDUP_REMOVED lines=8> */
[----:B------:R-:W-:Y:S02]  /*5c80*/  IMAD.MOV.U32 R42, RZ, RZ, R30 ;  /* 0x000000ffff2a7224 */ /* 0x000fe400078e001e */
[----:B------:R-:W-:Y:S02]  /*5c90*/  IMAD.MOV.U32 R43, RZ, RZ, R23 ;  /* 0x000000ffff2b7224 */ /* 0x000fe400078e0017 */
[----:B------:R-:W-:Y:S01]  /*5ca0*/  IMAD.MOV.U32 R21, RZ, RZ, R41 ;  /* 0x000000ffff157224 */ /* 0x000fe200078e0029 */
[----:B------:R-:W-:Y:S01]  /*5cb0*/  MOV R41, R17 ;  /* 0x0000001100297202 */ /* 0x000fe20000000f00 */
        /* <DEDUP_REMOVED lines=12> */
[C---:B------:R-:W-:Y:S01]  /*5d80*/  IMAD.WIDE R42, R208.reuse, 0x2, R42 ;  /* 0x00000002d02a7825 */ /* 0x040fe200078e022a */
[----:B------:R-:W0:Y:S03]  /*5d90*/  S2R R80, SR_TID.X ;  /* 0x0000000000507919 */ /* 0x000e260000002100 */
        /* <DEDUP_REMOVED lines=8> */
[C---:B------:R-:W-:Y:S01]  /*5e20*/  IMAD.WIDE R42, R208.reuse, 0x2, R42 ;  /* 0x00000002d02a7825 */ /* 0x040fe200078e022a */
[----:B------:R-:W1:Y:S03]  /*5e30*/  S2UR UR5, SR_CgaCtaId ;  /* 0x00000000000579c3 */ /* 0x000e660000008800 */
[----:B------:R-:W-:Y:S02]  /*5e40*/  IMAD.MOV.U32 R40, RZ, RZ, R16 ;  /* 0x000000ffff287224 */ /* 0x000fe400078e0010 */
[----:B------:R-:W-:Y:S02]  /*5e50*/  IMAD.MOV.U32 R22, RZ, RZ, R42 ;  /* 0x000000ffff167224 */ /* 0x000fe400078e002a */
[----:B------:R-:W-:Y:S02]  /*5e60*/  IMAD.MOV.U32 R15, RZ, RZ, R43 ;  /* 0x000000ffff0f7224 */ /* 0x000fe400078e002b */
[----:B------:R-:W-:-:S04]  /*5e70*/  IMAD.WIDE R40, R208, 0x2, R40 ;  /* 0x00000002d0287825 */ /* 0x000fc800078e0228 */
[----:B------:R-:W-:Y:S02]  /*5e80*/  IMAD.MOV.U32 R42, RZ, RZ, R18 ;  /* 0x000000ffff2a7224 */ /* 0x000fe400078e0012 */
[----:B------:R-:W-:Y:S02]  /*5e90*/  IMAD.MOV.U32 R43, RZ, RZ, R11 ;  /* 0x000000ffff2b7224 */ /* 0x000fe400078e000b */
[----:B------:R-:W-:Y:S01]  /*5ea0*/  IMAD.MOV.U32 R9, RZ, RZ, R41 ;  /* 0x000000ffff097224 */ /* 0x000fe200078e0029 */
[----:B------:R-:W-:Y:S01]  /*5eb0*/  MOV R41, R5 ;  /* 0x0000000500297202 */ /* 0x000fe20000000f00 */
[----:B------:R-:W-:-:S04]  /*5ec0*/  IMAD.WIDE R42, R208, 0x2, R42 ;  /* 0x00000002d02a7825 */ /* 0x000fc800078e022a */
[----:B------:R-:W-:Y:S02]  /*5ed0*/  IMAD.MOV.U32 R16, RZ, RZ, R40 ;  /* 0x000000ffff107224 */ /* 0x000fe400078e0028 */
[----:B------:R-:W-:Y:S02]  /*5ee0*/  IMAD.MOV.U32 R40, RZ, RZ, R12 ;  /* 0x000000ffff287224 */ /* 0x000fe400078e000c */
[----:B------:R-:W-:Y:S02]  /*5ef0*/  IMAD.MOV.U32 R18, RZ, RZ, R42 ;  /* 0x000000ffff127224 */ /* 0x000fe400078e002a */
[----:B------:R-:W-:Y:S02]  /*5f00*/  IMAD.MOV.U32 R11, RZ, RZ, R43 ;  /* 0x000000ffff0b7224 */ /* 0x000fe400078e002b */
        /* <DEDUP_REMOVED lines=11> */
[----:B------:R-:W-:Y:S01]  /*5fc0*/  IMAD.MOV.U32 R43, RZ, RZ, R3 ;  /* 0x000000ffff2b7224 */ /* 0x000fe200078e0003 */
[----:B------:R-:W-:Y:S01]  /*5fd0*/  UMOV UR4, 0x400 ;  /* 0x0000040000047882 */ /* 0x000fe20000000000 */
[----:B------:R-:W-:Y:S01]  /*5fe0*/  IMAD.WIDE R40, R208, 0x2, R40 ;  /* 0x00000002d0287825 */ /* 0x000fe200078e0228 */
[----:B-1----:R-:W-:-:S03]  /*5ff0*/  ULEA UR4, UR5, UR4, 0x18 ;  /* 0x0000000405047291 */ /* 0x002fc6000f8ec03f */
[----:B------:R-:W-:-:S04]  /*6000*/  IMAD.WIDE R42, R208, 0x2, R42 ;  /* 0x00000002d02a7825 */ /* 0x000fc800078e022a */
[----:B------:R-:W-:Y:S02]  /*6010*/  IMAD.MOV.U32 R8, RZ, RZ, R40 ;  /* 0x000000ffff087224 */ /* 0x000fe400078e0028 */
[----:B------:R-:W-:Y:S01]  /*6020*/  IMAD.MOV.U32 R219, RZ, RZ, R41 ;  /* 0x000000ffffdb7224 */ /* 0x000fe200078e0029 */
[----:B0-----:R-:W-:Y:S01]  /*6030*/  SHF.R.S32.HI R41, RZ, 0x2, R80 ;  /* 0x00000002ff297819 */ /* 0x001fe20000011450 */
[C---:B------:R-:W-:Y:S02]  /*6040*/  IMAD.SHL.U32 R40, R80.reuse, 0x20, RZ ;  /* 0x0000002050287824 */ /* 0x040fe400078e00ff */
[----:B------:R-:W-:Y:S02]  /*6050*/  IMAD.MOV.U32 R3, RZ, RZ, R43 ;  /* 0x000000ffff037224 */ /* 0x000fe400078e002b */
[----:B------:R-:W-:Y:S01]  /*6060*/  IMAD.SHL.U32 R43, R80, 0x40, RZ ;  /* 0x00000040502b7824 */ /* 0x000fe200078e00ff */
[----:B------:R-:W-:Y:S01]  /*6070*/  LOP3.LUT R40, R40, 0x60, RZ, 0xc0, !PT ;  /* 0x0000006028287812 */ /* 0x000fe200078ec0ff */
[----:B------:R-:W-:Y:S01]  /*6080*/  IMAD.MOV.U32 R10, RZ, RZ, R42 ;  /* 0x000000ffff0a7224 */ /* 0x000fe200078e002a */
[----:B------:R-:W-:Y:S01]  /*6090*/  SGXT R41, R41, 0x1 ;  /* 0x000000012929781a */ /* 0x000fe20000000200 */
[----:B------:R0:W-:Y:S01]  /*60a0*/  STS.U16 [R247+UR4+0x8000], R212 ;  /* 0x008000d4f7007988 */ /* 0x0001e20008000404 */
[----:B------:R-:W-:-:S03]  /*60b0*/  LOP3.LUT R42, R80, 0xe0, RZ, 0xc0, !PT ;  /* 0x000000e0502a7812 */ /* 0x000fc600078ec0ff */
[----:B------:R1:W-:Y:S01]  /*60c0*/  STS.U16 [R247+UR4+0x8200], R250 ;  /* 0x008200faf7007988 */ /* 0x0003e20008000404 */
[----:B------:R-:W-:Y:S02]  /*60d0*/  UMOV UR4, 0x400 ;  /* 0x0000040000047882 */ /* 0x000fe40000000000 */
[----:B------:R-:W-:Y:S01]  /*60e0*/  ULEA UR4, UR5, UR4, 0x18 ;  /* 0x0000000405047291 */ /* 0x000fe2000f8ec03f */
[----:B0-----:R-:W-:Y:S02]  /*60f0*/  LOP3.LUT R212, R43, 0x1c0, RZ, 0xc0, !PT ;  /* 0x000001c02bd47812 */ /* 0x001fe400078ec0ff */
[----:B------:R-:W-:Y:S02]  /*6100*/  LOP3.LUT R43, R40, 0x90, R41, 0xf8, !PT ;  /* 0x00000090282b7812 */ /* 0x000fe400078ef829 */
[----:B------:R-:W-:Y:S01]  /*6110*/  SHF.L.U32 R40, R80, 0x1, RZ ;  /* 0x0000000150287819 */ /* 0x000fe200000006ff */
[----:B-1----:R-:W-:Y:S01]  /*6120*/  IMAD.SHL.U32 R247, R42, 0x10, RZ ;  /* 0x000000102af77824 */ /* 0x002fe200078e00ff */
[----:B------:R-:W-:-:S02]  /*6130*/  SHF.R.U32.HI R42, RZ, 0x2, R80 ;  /* 0x00000002ff2a7819 */ /* 0x000fc40000011650 */
[----:B------:R-:W-:Y:S02]  /*6140*/  LOP3.LUT R41, R40, 0x1fe, RZ, 0xc0, !PT ;  /* 0x000001fe28297812 */ /* 0x000fe400078ec0ff */
[----:B------:R-:W-:Y:S02]  /*6150*/  IADD3 R212, R247, UR4, R212 ;  /* 0x00000004f7d47c10 */ /* 0x000fe4000fffe0d4 */
[----:B------:R-:W-:-:S05]  /*6160*/  LOP3.LUT R247, R41, 0x30, R42, 0x78, !PT ;  /* 0x0000003029f77812 */ /* 0x000fca00078e782a */
[----:B----4-:R-:W-:Y:S04]  /*6170*/  STS.U16 [R247+UR4+0x7800], R47 ;  /* 0x0078002ff7007988 */ /* 0x010fe80008000404 */
[----:B-----5:R-:W-:Y:S04]  /*6180*/  STS.U16 [R247+UR4+0x7e00], R49 ;  /* 0x007e0031f7007988 */ /* 0x020fe80008000404 */
[----:B------:R-:W-:Y:S04]  /*6190*/  STS.U16 [R247+UR4+0x400], R46 ;  /* 0x0004002ef7007988 */ /* 0x000fe80008000404 */
[----:B------:R-:W-:Y:S04]  /*61a0*/  STS.U16 [R247+UR4+0x200], R45 ;  /* 0x0002002df7007988 */ /* 0x000fe80008000404 */
[----:B------:R0:W-:Y:S04]  /*61b0*/  STS.U16 [R247+UR4], R44 ;  /* 0x0000002cf7007988 */ /* 0x0001e80008000404 */
[----:B------:R-:W-:Y:S04]  /*61c0*/  STS.U16 [R247+UR4+0x600], R245 ;  /* 0x000600f5f7007988 */ /* 0x000fe80008000404 */
        /* <DEDUP_REMOVED lines=36> */
[----:B--2---:R-:W-:Y:S04]  /*6410*/  STS.U16 [R247+UR4+0x5000], R74 ;  /* 0x0050004af7007988 */ /* 0x004fe80008000404 */
[----:B------:R-:W-:Y:S04]  /*6420*/  STS.U16 [R247+UR4+0x5200], R73 ;  /* 0x00520049f7007988 */ /* 0x000fe80008000404 */
[----:B------:R-:W-:Y:S04]  /*6430*/  STS.U16 [R247+UR4+0x5400], R72 ;  /* 0x00540048f7007988 */ /* 0x000fe80008000404 */
[----:B------:R-:W-:Y:S04]  /*6440*/  STS.U16 [R247+UR4+0x5600], R71 ;  /* 0x00560047f7007988 */ /* 0x000fe80008000404 */
[----:B------:R-:W-:Y:S04]  /*6450*/  STS.U16 [R247+UR4+0x5800], R70 ;  /* 0x00580046f7007988 */ /* 0x000fe80008000404 */
[----:B------:R-:W-:Y:S04]  /*6460*/  STS.U16 [R247+UR4+0x5a00], R69 ;  /* 0x005a0045f7007988 */ /* 0x000fe80008000404 */
[----:B------:R-:W-:Y:S04]  /*6470*/  STS.U16 [R247+UR4+0x5c00], R68 ;  /* 0x005c0044f7007988 */ /* 0x000fe80008000404 */
[----:B---3--:R-:W-:Y:S04]  /*6480*/  STS.U16 [R247+UR4+0x5e00], R67 ;  /* 0x005e0043f7007988 */ /* 0x008fe80008000404 */
        /* <DEDUP_REMOVED lines=12> */
[----:B------:R1:W-:Y:S04]  /*6550*/  STS.U16 [R247+UR4+0x7a00], R50 ;  /* 0x007a0032f7007988 */ /* 0x0003e80008000404 */
[----:B------:R2:W-:Y:S01]  /*6560*/  STS.U16 [R247+UR4+0x7c00], R48 ;  /* 0x007c0030f7007988 */ /* 0x0005e20008000404 */
[----:B------:R-:W-:-:S02]  /*6570*/  IMAD.SHL.U32 R41, R80, 0x8, RZ ;  /* 0x0000000850297824 */ /* 0x000fc400078e00ff */
[----:B------:R-:W-:Y:S01]  /*6580*/  IMAD.SHL.U32 R80, R80, 0x10, RZ ;  /* 0x0000001050507824 */ /* 0x000fe200078e00ff */
[--C-:B------:R-:W-:Y:S02]  /*6590*/  LOP3.LUT R43, R43, 0x10, R40.reuse, 0x78, !PT ;  /* 0x000000102b2b7812 */ /* 0x100fe400078e7828 */
[----:B------:R-:W-:Y:S02]  /*65a0*/  LOP3.LUT R41, R41, 0x30, R40, 0x48, !PT ;  /* 0x0000003029297812 */ /* 0x000fe400078e4828 */
[----:B------:R-:W-:-:S03]  /*65b0*/  LOP3.LUT R80, R80, 0x100, RZ, 0xc0, !PT ;  /* 0x0000010050507812 */ /* 0x000fc600078ec0ff */
[----:B------:R-:W-:Y:S01]  /*65c0*/  IMAD.IADD R212, R41, 0x1, R212 ;  /* 0x0000000129d47824 */ /* 0x000fe200078e02d4 */
[----:B------:R-:W-:Y:S01]  /*65d0*/  BAR.SYNC.DEFER_BLOCKING 0x0 ;  /* 0x0000000000007b1d */ /* 0x000fe20000010000 */
[----:B------:R-:W-:-:S05]  /*65e0*/  IADD3 R80, R43, UR4, R80 ;  /* 0x000000042b507c10 */ /* 0x000fca000fffe050 */
[----:B------:R-:W-:Y:S04]  /*65f0*/  LDSM.16.MT88.4 R64, [R80+0x8000] ;  /* 0x008000005040783b */ /* 0x000fe80000004200 */
[----:B------:R-:W3:Y:S04]  /*6600*/  LDSM.16.M88.4 R40, [R212] ;  /* 0x00000000d428783b */ /* 0x000ee80000000200 */
[----:B------:R-:W4:Y:S01]  /*6610*/  LDSM.16.MT88.4 R80, [R80+0x8200] ;  /* 0x008200005050783b */ /* 0x000f220000004200 */
[----:B0-----:R-:W-:Y:S02]  /*6620*/  IMAD.MOV.U32 R44, RZ, RZ, R6 ;  /* 0x000000ffff2c7224 */ /* 0x001fe400078e0006 */
[----:B------:R-:W-:Y:S01]  /*6630*/  IMAD.MOV.U32 R45, RZ, RZ, R129 ;  /* 0x000000ffff2d7224 */ /* 0x000fe200078e0081 */
[----:B------:R-:W-:Y:S01]  /*6640*/  LDSM.16.M88.4 R68, [R212+0x2000] ;  /* 0x00200000d444783b */ /* 0x000fe20000000200 */
[----:B-1----:R-:W-:-:S02]  /*6650*/  IMAD.MOV.U32 R50, RZ, RZ, R2 ;  /* 0x000000ffff327224 */ /* 0x002fc400078e0002 */
[----:B------:R-:W-:Y:S01]  /*6660*/  IMAD.MOV.U32 R51, RZ, RZ, R133 ;  /* 0x000000ffff337224 */ /* 0x000fe200078e0085 */
[----:B------:R-:W-:Y:S01]  /*6670*/  LDSM.16.M88.4 R52, [R212+0x4000] ;  /* 0x00400000d434783b */ /* 0x000fe20000000200 */
[----:B--2---:R-:W-:Y:S02]  /*6680*/  IMAD.MOV.U32 R48, RZ, RZ, R0 ;  /* 0x000000ffff307224 */ /* 0x004fe400078e0000 */
[----:B------:R-:W-:Y:S01]  /*6690*/  IMAD.MOV.U32 R49, RZ, RZ, R135 ;  /* 0x000000ffff317224 */ /* 0x000fe200078e0087 */
[----:B------:R-:W-:Y:S01]  /*66a0*/  LDSM.16.M88.4 R76, [R212+0x7000] ;  /* 0x00700000d44c783b */ /* 0x000fe20000000200 */
[----:B---3--:R-:W-:Y:S07]  /*66b0*/  HMMA.16816.F32.BF16 R108, R64, R40, R108 ;  /* 0x00000028406c723c */ /* 0x008fee000004186c */
[----:B------:R-:W-:-:S02]  /*66c0*/  IMAD.MOV.U32 R40, RZ, RZ, R140 ;  /* 0x000000ffff287224 */ /* 0x000fc400078e008c */
[----:B------:R-:W-:Y:S02]  /*66d0*/  IMAD.MOV.U32 R41, RZ, RZ, R151 ;  /* 0x000000ffff297224 */ /* 0x000fe400078e0097 */
[----:B------:R-:W-:-:S04]  /*66e0*/  IMAD.WIDE R40, R208, 0x2, R40 ;  /* 0x00000002d0287825 */ /* 0x000fc800078e0228 */
[----:B------:R-:W-:Y:S02]  /*66f0*/  IMAD.MOV.U32 R140, RZ, RZ, R40 ;  /* 0x000000ffff8c7224 */ /* 0x000fe400078e0028 */
[----:B------:R-:W-:Y:S02]  /*6700*/  IMAD.MOV.U32 R151, RZ, RZ, R41 ;  /* 0x000000ffff977224 */ /* 0x000fe400078e0029 */
[----:B------:R-:W-:Y:S02]  /*6710*/  IMAD.MOV.U32 R40, RZ, RZ, R144 ;  /* 0x000000ffff287224 */ /* 0x000fe400078e0090 */
[----:B------:R-:W-:Y:S02]  /*6720*/  IMAD.MOV.U32 R41, RZ, RZ, R155 ;  /* 0x000000ffff297224 */ /* 0x000fe400078e009b */
[----:B------:R-:W-:-:S04]  /*6730*/  IMAD.WIDE R40, R208, 0x2, R40 ;  /* 0x00000002d0287825 */ /* 0x000fc800078e0228 */
[----:B------:R-:W-:Y:S01]  /*6740*/  IMAD.MOV.U32 R144, RZ, RZ, R40 ;  /* 0x000000ffff907224 */ /* 0x000fe200078e0028 */
[----:B------:R-:W-:Y:S01]  /*6750*/  MOV R40, R148 ;  /* 0x0000009400287202 */ /* 0x000fe20000000f00 */
[----:B------:R-:W-:Y:S02]  /*6760*/  IMAD.MOV.U32 R155, RZ, RZ, R41 ;  /* 0x000000ffff9b7224 */ /* 0x000fe400078e0029 */
        /* <DEDUP_REMOVED lines=17> */
[----:B------:R-:W-:-:S04]  /*6880*/  IMAD.WIDE R40, R208, 0x2, R40 ;  /* 0x00000002d0287825 */ /* 0x000fc800078e0228 */
[----:B------:R-:W-:Y:S01]  /*6890*/  IMAD.WIDE R50, R208, 0x2, R50 ;  /* 0x00000002d0327825 */ /* 0x000fe200078e0232 */
[----:B------:R-:W-:-:S03]  /*68a0*/  MOV R162, R40 ;  /* 0x0000002800a27202 */ /* 0x000fc60000000f00 */
[----:B------:R-:W-:Y:S01]  /*68b0*/  IMAD.WIDE R48, R208, 0x2, R48 ;  /* 0x00000002d0307825 */ /* 0x000fe200078e0230 */
[----:B------:R-:W-:Y:S02]  /*68c0*/  MOV R6, R44 ;  /* 0x0000002c00067202 */ /* 0x000fe40000000f00 */
[----:B------:R-:W-:Y:S01]  /*68d0*/  MOV R2, R50 ;  /* 0x0000003200027202 */ /* 0x000fe20000000f00 */
[----:B------:R-:W-:Y:S02]  /*68e0*/  IMAD.MOV.U32 R171, RZ, RZ, R41 ;  /* 0x000000ffffab7224 */ /* 0x000fe400078e0029 */
[----:B------:R-:W-:Y:S02]  /*68f0*/  IMAD.MOV.U32 R129, RZ, RZ, R45 ;  /* 0x000000ffff817224 */ /* 0x000fe400078e002d */
[----:B------:R-:W-:Y:S01]  /*6900*/  IMAD.MOV.U32 R133, RZ, RZ, R51 ;  /* 0x000000ffff857224 */ /* 0x000fe200078e0033 */
[----:B------:R-:W0:Y:S01]  /*6910*/  LDSM.16.M88.4 R44, [R212+0x1000] ;  /* 0x00100000d42c783b */ /* 0x000e220000000200 */
[----:B------:R-:W-:-:S02]  /*6920*/  IMAD.MOV.U32 R40, RZ, RZ, R166 ;  /* 0x000000ffff287224 */ /* 0x000fc400078e00a6 */
[----:B------:R-:W-:Y:S02]  /*6930*/  IMAD.MOV.U32 R41, RZ, RZ, R175 ;  /* 0x000000ffff297224 */ /* 0x000fe400078e00af */
[----:B------:R-:W-:Y:S02]  /*6940*/  IMAD.MOV.U32 R50, RZ, RZ, R128 ;  /* 0x000000ffff327224 */ /* 0x000fe400078e0080 */
[----:B------:R-:W-:Y:S02]  /*6950*/  IMAD.MOV.U32 R51, RZ, RZ, R137 ;  /* 0x000000ffff337224 */ /* 0x000fe400078e0089 */
[----:B------:R-:W-:Y:S02]  /*6960*/  IMAD.MOV.U32 R0, RZ, RZ, R48 ;  /* 0x000000ffff007224 */ /* 0x000fe400078e0030 */
[----:B------:R-:W-:Y:S02]  /*6970*/  IMAD.MOV.U32 R135, RZ, RZ, R49 ;  /* 0x000000ffff877224 */ /* 0x000fe400078e0031 */
[----:B------:R-:W-:-:S02]  /*6980*/  IMAD.MOV.U32 R48, RZ, RZ, R130 ;  /* 0x000000ffff307224 */ /* 0x000fc400078e0082 */
[----:B------:R-:W-:Y:S02]  /*6990*/  IMAD.MOV.U32 R49, RZ, RZ, R139 ;  /* 0x000000ffff317224 */ /* 0x000fe400078e008b */
[C---:B------:R-:W-:Y:S01]  /*69a0*/  IMAD.WIDE R40, R208.reuse, 0x2, R40 ;  /* 0x00000002d0287825 */ /* 0x040fe200078e0228 */
[----:B----4-:R-:W-:Y:S03]  /*69b0*/  HMMA.16816.F32.BF16 R108, R80, R42, R108 ;  /* 0x0000002a506c723c */ /* 0x010fe6000004186c */
[----:B------:R-:W-:Y:S01]  /*69c0*/  IMAD.WIDE R50, R208, 0x2, R50 ;  /* 0x00000002d0327825 */ /* 0x000fe200078e0232 */
[----:B------:R-:W-:-:S03]  /*69d0*/  MOV R166, R40 ;  /* 0x0000002800a67202 */ /* 0x000fc60000000f00 */
[----:B------:R-:W-:Y:S01]  /*69e0*/  IMAD.WIDE R48, R208, 0x2, R48 ;  /* 0x00000002d0307825 */ /* 0x000fe200078e0230 */
[----:B------:R-:W-:-:S03]  /*69f0*/  MOV R128, R50 ;  /* 0x0000003200807202 */ /* 0x000fc60000000f00 */
[----:B------:R-:W-:Y:S02]  /*6a00*/  IMAD.MOV.U32 R42, RZ, RZ, R168 ;  /* 0x000000ffff2a7224 */ /* 0x000fe400078e00a8 */
[----:B------:R-:W-:Y:S02]  /*6a10*/  IMAD.MOV.U32 R43, RZ, RZ, R177 ;  /* 0x000000ffff2b7224 */ /* 0x000fe400078e00b1 */
[----:B------:R-:W-:Y:S02]  /*6a20*/  IMAD.MOV.U32 R175, RZ, RZ, R41 ;  /* 0x000000ffffaf7224 */ /* 0x000fe400078e0029 */
[----:B------:R-:W-:Y:S02]  /*6a30*/  IMAD.MOV.U32 R137, RZ, RZ, R51 ;  /* 0x000000ffff897224 */ /* 0x000fe400078e0033 */
[----:B------:R-:W-:Y:S02]  /*6a40*/  IMAD.MOV.U32 R130, RZ, RZ, R48 ;  /* 0x000000ffff827224 */ /* 0x000fe400078e0030 */
        /* <DEDUP_REMOVED lines=15> */
[----:B------:R-:W-:-:S04]  /*6b40*/  IMAD.WIDE R60, R208, 0x2, R60 ;  /* 0x00000002d03c7825 */ /* 0x000fc800078e023c */
[----:B------:R-:W-:-:S04]  /*6b50*/  IMAD.WIDE R50, R208, 0x2, R50 ;  /* 0x00000002d0327825 */ /* 0x000fc800078e0232 */
[----:B------:R-:W-:-:S04]  /*6b60*/  IMAD.WIDE R48, R208, 0x2, R48 ;  /* 0x00000002d0307825 */ /* 0x000fc800078e0230 */
[----:B------:R-:W-:-:S04]  /*6b70*/  IMAD.WIDE R74, R208, 0x2, R74 ;  /* 0x00000002d04a7825 */ /* 0x000fc800078e024a */
[----:B------:R-:W-:-:S04]  /*6b80*/  IMAD.WIDE R72, R208, 0x2, R72 ;  /* 0x00000002d0487825 */ /* 0x000fc800078e0248 */
[----:B------:R-:W-:Y:S02]  /*6b90*/  IMAD.MOV.U32 R168, RZ, RZ, R42 ;  /* 0x000000ffffa87224 */ /* 0x000fe400078e002a */
[----:B------:R-:W-:Y:S02]  /*6ba0*/  IMAD.MOV.U32 R177, RZ, RZ, R43 ;  /* 0x000000ffffb17224 */ /* 0x000fe400078e002b */
[----:B------:R-:W-:Y:S02]  /*6bb0*/  IMAD.MOV.U32 R42, RZ, RZ, R172 ;  /* 0x000000ffff2a7224 */ /* 0x000fe400078e00ac */
[----:B------:R-:W-:Y:S01]  /*6bc0*/  IMAD.MOV.U32 R43, RZ, RZ, R181 ;  /* 0x000000ffff2b7224 */ /* 0x000fe200078e00b5 */
[----:B------:R-:W-:Y:S01]  /*6bd0*/  MOV R170, R40 ;  /* 0x0000002800aa7202 */ /* 0x000fe20000000f00 */
[----:B------:R-:W-:Y:S01]  /*6be0*/  IMAD.MOV.U32 R179, RZ, RZ, R41 ;  /* 0x000000ffffb37224 */ /* 0x000fe200078e0029 */
[----:B------:R-:W-:Y:S01]  /*6bf0*/  MOV R132, R50 ;  /* 0x0000003200847202 */ /* 0x000fe20000000f00 */
[----:B------:R-:W-:Y:S01]  /*6c00*/  IMAD.MOV.U32 R4, RZ, RZ, R60 ;  /* 0x000000ffff047224 */ /* 0x000fe200078e003c */
[----:B------:R-:W-:Y:S01]  /*6c10*/  MOV R136, R74 ;  /* 0x0000004a00887202 */ /* 0x000fe20000000f00 */
[----:B------:R-:W-:-:S02]  /*6c20*/  IMAD.MOV.U32 R131, RZ, RZ, R61 ;  /* 0x000000ffff837224 */ /* 0x000fc400078e003d */
[----:B------:R-:W-:Y:S01]  /*6c30*/  IMAD.MOV.U32 R141, RZ, RZ, R51 ;  /* 0x000000ffff8d7224 */ /* 0x000fe200078e0033 */
[----:B------:R-:W1:Y:S01]  /*6c40*/  LDSM.16.M88.4 R60, [R212+0x3000] ;  /* 0x00300000d43c783b */ /* 0x000e620000000200 */
[----:B------:R-:W-:Y:S02]  /*6c50*/  IMAD.MOV.U32 R134, RZ, RZ, R48 ;  /* 0x000000ffff867224 */ /* 0x000fe400078e0030 */
[----:B------:R-:W-:Y:S02]  /*6c60*/  IMAD.MOV.U32 R143, RZ, RZ, R49 ;  /* 0x000000ffff8f7224 */ /* 0x000fe400078e0031 */
[----:B------:R-:W-:Y:S01]  /*6c70*/  IMAD.MOV.U32 R145, RZ, RZ, R75 ;  /* 0x000000ffff917224 */ /* 0x000fe200078e004b */
[----:B------:R-:W2:Y:S01]  /*6c80*/  LDSM.16.M88.4 R48, [R212+0x5000] ;  /* 0x00500000d430783b */ /* 0x000ea20000000200 */
[----:B------:R-:W-:Y:S02]  /*6c90*/  IMAD.MOV.U32 R138, RZ, RZ, R72 ;  /* 0x000000ffff8a7224 */ /* 0x000fe400078e0048 */
[----:B------:R-:W-:-:S02]  /*6ca0*/  IMAD.MOV.U32 R149, RZ, RZ, R73 ;  /* 0x000000ffff957224 */ /* 0x000fc400078e0049 */
[C---:B------:R-:W-:Y:S01]  /*6cb0*/  IMAD.WIDE R42, R208.reuse, 0x2, R42 ;  /* 0x00000002d02a7825 */ /* 0x040fe200078e022a */
[----:B------:R-:W3:Y:S03]  /*6cc0*/  LDSM.16.M88.4 R72, [R212+0x6000] ;  /* 0x00600000d448783b */ /* 0x000ee60000000200 */
        /* <DEDUP_REMOVED lines=8> */
[----:B------:R-:W-:Y:S02]  /*6d50*/  IMAD.MOV.U32 R183, RZ, RZ, R41 ;  /* 0x000000ffffb77224 */ /* 0x000fe400078e0029 */
[----:B------:R-:W-:-:S04]  /*6d60*/  IMAD.WIDE R42, R208, 0x2, R42 ;  /* 0x00000002d02a7825 */ /* 0x000fc800078e022a */
[----:B------:R-:W-:Y:S02]  /*6d70*/  IMAD.MOV.U32 R40, RZ, RZ, R178 ;  /* 0x000000ffff287224 */ /* 0x000fe400078e00b2 */
[----:B------:R-:W-:Y:S02]  /*6d80*/  IMAD.MOV.U32 R41, RZ, RZ, R187 ;  /* 0x000000ffff297224 */ /* 0x000fe400078e00bb */
[----:B------:R-:W-:Y:S02]  /*6d90*/  IMAD.MOV.U32 R176, RZ, RZ, R42 ;  /* 0x000000ffffb07224 */ /* 0x000fe400078e002a */
[----:B------:R-:W-:Y:S02]  /*6da0*/  IMAD.MOV.U32 R185, RZ, RZ, R43 ;  /* 0x000000ffffb97224 */ /* 0x000fe400078e002b */
[----:B------:R-:W-:-:S04]  /*6db0*/  IMAD.WIDE R40, R208, 0x2, R40 ;  /* 0x00000002d0287825 */ /* 0x000fc800078e0228 */
[----:B------:R-:W-:Y:S02]  /*6dc0*/  IMAD.MOV.U32 R42, RZ, RZ, R180 ;  /* 0x000000ffff2a7224 */ /* 0x000fe400078e00b4 */
[----:B------:R-:W-:Y:S01]  /*6dd0*/  IMAD.MOV.U32 R43, RZ, RZ, R189 ;  /* 0x000000ffff2b7224 */ /* 0x000fe200078e00bd */
[----:B------:R-:W-:Y:S01]  /*6de0*/  MOV R178, R40 ;  /* 0x0000002800b27202 */ /* 0x000fe20000000f00 */
[----:B------:R-:W-:Y:S02]  /*6df0*/  IMAD.MOV.U32 R187, RZ, RZ, R41 ;  /* 0x000000ffffbb7224 */ /* 0x000fe400078e0029 */
[----:B------:R-:W-:Y:S01]  /*6e00*/  IMAD.WIDE R42, R208, 0x2, R42 ;  /* 0x00000002d02a7825 */ /* 0x000fe200078e022a */
[----:B0-----:R-:W-:Y:S03]  /*6e10*/  HMMA.16816.F32.BF16 R104, R64, R44, R104 ;  /* 0x0000002c4068723c */ /* 0x001fe60000041868 */
[----:B------:R-:W-:-:S02]  /*6e20*/  IMAD.MOV.U32 R40, RZ, RZ, R182 ;  /* 0x000000ffff287224 */ /* 0x000fc400078e00b6 */
[----:B------:R-:W-:Y:S02]  /*6e30*/  IMAD.MOV.U32 R41, RZ, RZ, R191 ;  /* 0x000000ffff297224 */ /* 0x000fe400078e00bf */
[----:B------:R-:W-:Y:S01]  /*6e40*/  MOV R44, R142 ;  /* 0x0000008e002c7202 */ /* 0x000fe20000000f00 */
[----:B------:R-:W-:Y:S02]  /*6e50*/  IMAD.MOV.U32 R180, RZ, RZ, R42 ;  /* 0x000000ffffb47224 */ /* 0x000fe400078e002a */
[----:B------:R-:W-:Y:S02]  /*6e60*/  IMAD.MOV.U32 R189, RZ, RZ, R43 ;  /* 0x000000ffffbd7224 */ /* 0x000fe400078e002b */
[----:B------:R-:W-:Y:S02]  /*6e70*/  IMAD.MOV.U32 R45, RZ, RZ, R153 ;  /* 0x000000ffff2d7224 */ /* 0x000fe400078e0099 */
[----:B------:R-:W-:Y:S02]  /*6e80*/  IMAD.MOV.U32 R42, RZ, RZ, R184 ;  /* 0x000000ffff2a7224 */ /* 0x000fe400078e00b8 */
[----:B------:R-:W-:-:S02]  /*6e90*/  IMAD.MOV.U32 R43, RZ, RZ, R193 ;  /* 0x000000ffff2b7224 */ /* 0x000fc400078e00c1 */
[----:B------:R-:W-:-:S04]  /*6ea0*/  IMAD.WIDE R40, R208, 0x2, R40 ;  /* 0x00000002d0287825 */ /* 0x000fc800078e0228 */
[----:B------:R-:W-:Y:S01]  /*6eb0*/  IMAD.WIDE R44, R208, 0x2, R44 ;  /* 0x00000002d02c7825 */ /* 0x000fe200078e022c */
[----:B------:R-:W-:-:S03]  /*6ec0*/  MOV R182, R40 ;  /* 0x0000002800b67202 */ /* 0x000fc60000000f00 */
[----:B------:R-:W-:-:S04]  /*6ed0*/  IMAD.WIDE R42, R208, 0x2, R42 ;  /* 0x00000002d02a7825 */ /* 0x000fc800078e022a */
        /* <DEDUP_REMOVED lines=11> */
[----:B------:R-:W-:-:S04]  /*6f90*/  IMAD.WIDE R40, R208, 0x2, R40 ;  /* 0x00000002d0287825 */ /* 0x000fc800078e0228 */
[----:B------:R-:W-:Y:S01]  /*6fa0*/  IMAD.WIDE R44, R208, 0x2, R44 ;  /* 0x00000002d02c7825 */ /* 0x000fe200078e022c */
[----:B------:R-:W-:-:S03]  /*6fb0*/  MOV R186, R40 ;  /* 0x0000002800ba7202 */ /* 0x000fc60000000f00 */
[----:B------:R-:W-:Y:S01]  /*6fc0*/  IMAD.WIDE R42, R208, 0x2, R42 ;  /* 0x00000002d02a7825 */ /* 0x000fe200078e022a */
[C---:B------:R-:W-:Y:S01]  /*6fd0*/  HMMA.16816.F32.BF16 R100, R64.reuse, R68, R100 ;  /* 0x000000444064723c */ /* 0x040fe20000041864 */
[----:B------:R-:W-:Y:S02]  /*6fe0*/  MOV R150, R44 ;  /* 0x0000002c00967202 */ /* 0x000fe40000000f00 */
[----:B------:R-:W-:Y:S02]  /*6ff0*/  IMAD.MOV.U32 R195, RZ, RZ, R41 ;  /* 0x000000ffffc37224 */ /* 0x000fe400078e0029 */
[----:B------:R-:W-:Y:S01]  /*7000*/  IMAD.MOV.U32 R40, RZ, RZ, R190 ;  /* 0x000000ffff287224 */ /* 0x000fe200078e00be */
[----:B-1----:R-:W-:Y:S01]  /*7010*/  HMMA.16816.F32.BF16 R96, R64, R60, R96 ;  /* 0x0000003c4060723c */ /* 0x002fe20000041860 */
[----:B------:R-:W-:Y:S02]  /*7020*/  IMAD.MOV.U32 R41, RZ, RZ, R199 ;  /* 0x000000ffff297224 */ /* 0x000fe400078e00c7 */
[----:B------:R-:W-:-:S02]  /*7030*/  IMAD.MOV.U32 R188, RZ, RZ, R42 ;  /* 0x000000ffffbc7224 */ /* 0x000fc400078e002a */
[----:B------:R-:W-:Y:S01]  /*7040*/  IMAD.MOV.U32 R197, RZ, RZ, R43 ;  /* 0x000000ffffc57224 */ /* 0x000fe200078e002b */
[C---:B------:R-:W-:Y:S01]  /*7050*/  HMMA.16816.F32.BF16 R92, R64.reuse, R52, R92 ;  /* 0x00000034405c723c */ /* 0x040fe2000004185c */
[----:B------:R-:W-:Y:S02]  /*7060*/  IMAD.MOV.U32 R159, RZ, RZ, R45 ;  /* 0x000000ffff9f7224 */ /* 0x000fe400078e002d */
[----:B------:R-:W-:Y:S02]  /*7070*/  IMAD.MOV.U32 R42, RZ, RZ, R192 ;  /* 0x000000ffff2a7224 */ /* 0x000fe400078e00c0 */
[----:B------:R-:W-:Y:S01]  /*7080*/  IMAD.MOV.U32 R43, RZ, RZ, R205 ;  /* 0x000000ffff2b7224 */ /* 0x000fe200078e00cd */
[----:B--2---:R-:W-:Y:S01]  /*7090*/  HMMA.16816.F32.BF16 R88, R64, R48, R88 ;  /* 0x000000304058723c */ /* 0x004fe20000041858 */
[----:B------:R-:W-:Y:S02]  /*70a0*/  IMAD.MOV.U32 R44, RZ, RZ, R156 ;  /* 0x000000ffff2c7224 */ /* 0x000fe400078e009c */
[----:B------:R-:W-:-:S03]  /*70b0*/  IMAD.MOV.U32 R45, RZ, RZ, R165 ;  /* 0x000000ffff2d7224 */ /* 0x000fc600078e00a5 */
[----:B---3--:R-:W-:Y:S01]  /*70c0*/  HMMA.16816.F32.BF16 R84, R64, R72, R84 ;  /* 0x000000484054723c */ /* 0x008fe20000041854 */
[----:B------:R-:W-:-:S05]  /*70d0*/  IMAD.WIDE R40, R208, 0x2, R40 ;  /* 0x00000002d0287825 */ /* 0x000fca00078e0228 */
[----:B------:R-:W-:Y:S01]  /*70e0*/  HMMA.16816.F32.BF16 R56, R64, R76, R56 ;  /* 0x0000004c4038723c */ /* 0x000fe20000041838 */
[----:B------:R-:W-:Y:S01]  /*70f0*/  IMAD.WIDE R42, R208, 0x2, R42 ;  /* 0x00000002d02a7825 */ /* 0x000fe200078e022a */
[----:B------:R-:W-:-:S03]  /*7100*/  MOV R190, R40 ;  /* 0x0000002800be7202 */ /* 0x000fc60000000f00 */
[----:B------:R-:W-:-:S04]  /*7110*/  IMAD.WIDE R44, R208, 0x2, R44 ;  /* 0x00000002d02c7825 */ /* 0x000fc800078e022c */
[----:B------:R-:W-:Y:S02]  /*7120*/  VIADD R206, R206, 0xffffffff ;  /* 0xffffffffcece7836 */ /* 0x000fe40000000000 */
        /* <DEDUP_REMOVED lines=10> */
[----:B------:R-:W-:Y:S01]  /*71d0*/  IMAD.MOV.U32 R45, RZ, RZ, R169 ;  /* 0x000000ffff2d7224 */ /* 0x000fe200078e00a9 */
[----:B------:R-:W-:Y:S01]  /*71e0*/  ISETP.NE.U32.AND P0, PT, R206, RZ, PT ;  /* 0x000000ffce00720c */ /* 0x000fe20003f05070 */
[----:B------:R-:W-:-:S04]  /*71f0*/  IMAD.WIDE R40, R208, 0x2, R40 ;  /* 0x00000002d0287825 */ /* 0x000fc800078e0228 */
[----:B------:R-:W-:-:S04]  /*7200*/  IMAD.WIDE R42, R208, 0x2, R42 ;  /* 0x00000002d02a7825 */ /* 0x000fc800078e022a */
[----:B------:R-:W-:Y:S01]  /*7210*/  IMAD.WIDE R44, R208, 0x2, R44 ;  /* 0x00000002d02c7825 */ /* 0x000fe200078e022c */
[----:B------:R-:W-:-:S03]  /*7220*/  MOV R194, R40 ;  /* 0x0000002800c27202 */ /* 0x000fc60000000f00 */
        /* <DEDUP_REMOVED lines=13> */
[----:B------:R-:W-:Y:S01]  /*7300*/  HMMA.16816.F32.BF16 R104, R80, R46, R104 ;  /* 0x0000002e5068723c */ /* 0x000fe20000041868 */
[----:B------:R-:W-:Y:S01]  /*7310*/  IMAD.WIDE R52, R208, 0x2, R52 ;  /* 0x00000002d0347825 */ /* 0x000fe200078e0234 */
[----:B------:R-:W-:-:S03]  /*7320*/  UIADD3 UR6, UR6, -0x20, URZ ;  /* 0xffffffe006067890 */ /* 0x000fc6000fffe03f */
[C---:B------:R-:W-:Y:S01]  /*7330*/  IMAD.WIDE R44, R208.reuse, 0x2, R44 ;  /* 0x00000002d02c7825 */ /* 0x040fe200078e022c */
[----:B------:R-:W-:Y:S03]  /*7340*/  HMMA.16816.F32.BF16 R100, R80, R70, R100 ;  /* 0x000000465064723c */ /* 0x000fe60000041864 */
[----:B------:R-:W-:-:S03]  /*7350*/  IMAD.WIDE R40, R208, 0x2, R40 ;  /* 0x00000002d0287825 */ /* 0x000fc600078e0228 */
[----:B------:R-:W-:Y:S01]  /*7360*/  HMMA.16816.F32.BF16 R96, R80, R62, R96 ;  /* 0x0000003e5060723c */ /* 0x000fe20000041860 */
[----:B------:R-:W-:-:S05]  /*7370*/  IMAD.WIDE R42, R208, 0x2, R42 ;  /* 0x00000002d02a7825 */ /* 0x000fca00078e022a */
[----:B------:R-:W-:Y:S01]  /*7380*/  HMMA.16816.F32.BF16 R92, R80, R54, R92 ;  /* 0x00000036505c723c */ /* 0x000fe2000004185c */
[----:B------:R-:W-:Y:S02]  /*7390*/  IMAD.MOV.U32 R152, RZ, RZ, R52 ;  /* 0x000000ffff987224 */ /* 0x000fe400078e0034 */
[----:B------:R-:W-:-:S03]  /*73a0*/  IMAD.MOV.U32 R161, RZ, RZ, R53 ;  /* 0x000000ffffa17224 */ /* 0x000fc600078e0035 */
        /* <DEDUP_REMOVED lines=8> */
[----:B------:R-:W-:Y:S02]  /*7430*/  IMAD.MOV.U32 R211, RZ, RZ, R43 ;  /* 0x000000ffffd37224 */ /* 0x000fe400078e002b */
[----:B------:R-:W-:Y:S01]  /*7440*/  IMAD.WIDE R146, R210, 0x2, R146 ;  /* 0x00000002d2927825 */ /* 0x000fe200078e0292 */
[----:B------:R-:W-:-:S03]  /*7450*/  NOP ;  /* 0x0000000000007918 */ /* 0x000fc60000000000 */
[----:B------:R-:W-:-:S15]  /*7460*/  @P0 BRA `(.L_x_2) ;  /* 0xffffffd000ac0947 */ /* 0x000fde000383ffff */
[----:B------:R-:W-:Y:S02]  /*7470*/  F2FP.BF16.F32.PACK_AB R4, R107, R111 ;  /* 0x0000006f6b04723e */ /* 0x000fe400000010ff */
[----:B------:R-:W-:Y:S02]  /*7480*/  F2FP.BF16.F32.PACK_AB R8, R106, R110 ;  /* 0x0000006e6a08723e */ /* 0x000fe400000010ff */
[----:B------:R-:W-:Y:S02]  /*7490*/  F2FP.BF16.F32.PACK_AB R12, R105, R109 ;  /* 0x0000006d690c723e */ /* 0x000fe400000010ff */
[----:B------:R-:W-:Y:S02]  /*74a0*/  F2FP.BF16.F32.PACK_AB R7, R59, R87 ;  /* 0x000000573b07723e */ /* 0x000fe400000010ff */
[----:B------:R-:W-:Y:S02]  /*74b0*/  F2FP.BF16.F32.PACK_AB R6, R91, R95 ;  /* 0x0000005f5b06723e */ /* 0x000fe400000010ff */
[----:B------:R-:W-:-:S02]  /*74c0*/  F2FP.BF16.F32.PACK_AB R5, R99, R103 ;  /* 0x000000676305723e */ /* 0x000fc400000010ff */
        /* <DEDUP_REMOVED lines=9> */
[----:B------:R-:W-:-:S07]  /*7560*/  F2FP.BF16.F32.PACK_AB R104, R104, R108 ;  /* 0x0000006c6868723e */ /* 0x000fce00000010ff */
.L_x_1:
[----:B------:R-:W0:Y:S01]  /*7570*/  S2R R16, SR_TID.X ;  /* 0x0000000000107919 */ /* 0x000e220000002100 */
[----:B------:R-:W1:Y:S01]  /*7580*/  S2UR UR5, SR_CgaCtaId ;  /* 0x00000000000579c3 */ /* 0x000e620000008800 */
[----:B------:R-:W-:Y:S01]  /*7590*/  LOP3.LUT R209, R209, R202, RZ, 0xfc, !PT ;  /* 0x000000cad1d17212 */ /* 0x000fe200078efcff */
[----:B------:R-:W-:-:S06]  /*75a0*/  UMOV UR4, 0x400 ;  /* 0x0000040000047882 */ /* 0x000fcc0000000000 */
[----:B------:R-:W-:Y:S08]  /*75b0*/  BAR.SYNC.DEFER_BLOCKING 0x0 ;  /* 0x0000000000007b1d */ /* 0x000ff00000010000 */
[----:B------:R-:W2:Y:S01]  /*75c0*/  LDC R47, c[0x0][0x248] ;  /* 0x00009200ff2f7b82 */ /* 0x000ea20000000800 */
[----:B------:R-:W-:Y:S01]  /*75d0*/  ULDC.64 UR10, c[0x0][0x228] ;  /* 0x00008a00000a7ab9 */ /* 0x000fe20000000a00 */
[----:B------:R-:W-:Y:S01]  /*75e0*/  ULDC.64 UR6, c[0x0][0x220] ;  /* 0x0000880000067ab9 */ /* 0x000fe20000000a00 */
[----:B------:R-:W-:Y:S01]  /*75f0*/  ISETP.GE.AND P0, PT, R127, UR10, PT ;  /* 0x0000000a7f007c0c */ /* 0x000fe2000bf06270 */
[----:B-1----:R-:W-:Y:S01]  /*7600*/  ULEA UR4, UR5, UR4, 0x18 ;  /* 0x0000000405047291 */ /* 0x002fe2000f8ec03f */
[C---:B0-----:R-:W-:Y:S01]  /*7610*/  IMAD.SHL.U32 R0, R16.reuse, 0x200, RZ ;  /* 0x0000020010007824 */ /* 0x041fe200078e00ff */
[C---:B------:R-:W-:Y:S01]  /*7620*/  LOP3.LUT R18, R16.reuse, 0x1f, RZ, 0xc0, !PT ;  /* 0x0000001f10127812 */ /* 0x040fe200078ec0ff */
[C---:B------:R-:W-:Y:S01]  /*7630*/  IMAD.SHL.U32 R2, R16.reuse, 0x4, RZ ;  /* 0x0000000410027824 */ /* 0x040fe200078e00ff */
[----:B------:R-:W-:Y:S01]  /*7640*/  SHF.R.U32.HI R22, RZ, 0x4, R16 ;  /* 0x00000004ff167819 */ /* 0x000fe20000011610 */
[----:B------:R-:W-:Y:S01]  /*7650*/  IMAD.SHL.U32 R3, R16, 0x800, RZ ;  /* 0x0000080010037824 */ /* 0x000fe200078e00ff */
[----:B------:R-:W-:-:S02]  /*7660*/  LOP3.LUT R0, R0, 0x3000, RZ, 0xc0, !PT ;  /* 0x0000300000007812 */ /* 0x000fc400078ec0ff */
[----:B------:R-:W-:Y:S02]  /*7670*/  LOP3.LUT R209, R209, 0x70, R2, 0x78, !PT ;  /* 0x00000070d1d17812 */ /* 0x000fe400078e7802 */
[----:B------:R-:W-:Y:S02]  /*7680*/  LOP3.LUT R3, R3, 0x3000, RZ, 0xc0, !PT ;  /* 0x0000300003037812 */ /* 0x000fe400078ec0ff */
[----:B------:R-:W-:Y:S02]  /*7690*/  IADD3 R209, R209, UR4, R0 ;  /* 0x00000004d1d17c10 */ /* 0x000fe4000fffe000 */
[----:B------:R-:W-:Y:S02]  /*76a0*/  LEA R3, R18, R3, 0x4 ;  /* 0x0000000312037211 */ /* 0x000fe400078e20ff */
[----:B------:R-:W-:Y:S01]  /*76b0*/  LOP3.LUT R2, R2, 0x200, RZ, 0xc0, !PT ;  /* 0x0000020002027812 */ /* 0x000fe200078ec0ff */
[----:B------:R-:W-:Y:S01]  /*76c0*/  STS.128 [R209], R104 ;  /* 0x00000068d1007388 */ /* 0x000fe20000000c00 */
[----:B------:R-:W-:-:S02]  /*76d0*/  LOP3.LUT R3, R3, 0x60, R16, 0x78, !PT ;  /* 0x0000006003037812 */ /* 0x000fc400078e7810 */
[----:B------:R-:W-:Y:S01]  /*76e0*/  LEA.HI R0, R16, R125, RZ, 0x1c ;  /* 0x0000007d10007211 */ /* 0x000fe200078fe0ff */
[----:B------:R-:W-:Y:S01]  /*76f0*/  STS.128 [R209+0x100], R12 ;  /* 0x0001000cd1007388 */ /* 0x000fe20000000c00 */
[----:B------:R-:W-:Y:S01]  /*7700*/  IADD3 R20, R3, UR4, R2 ;  /* 0x0000000403147c10 */ /* 0x000fe2000fffe002 */
[----:B------:R-:W-:Y:S01]  /*7710*/  ULDC UR4, c[0x0][0x244] ;  /* 0x0000910000047ab9 */ /* 0x000fe20000000800 */
[----:B------:R-:W-:Y:S01]  /*7720*/  SGXT.U32 R22, R22, 0x4 ;  /* 0x000000041616781a */ /* 0x000fe20000000000 */
[----:B------:R-:W-:Y:S01]  /*7730*/  STS.128 [R209+0x80], R8 ;  /* 0x00008008d1007388 */ /* 0x000fe20000000c00 */
[----:B------:R-:W-:Y:S02]  /*7740*/  IMAD R127, R127, UR4, RZ ;  /* 0x000000047f7f7c24 */ /* 0x000fe4000f8e02ff */
[C---:B------:R-:W-:Y:S01]  /*7750*/  LOP3.LUT R2, R125.reuse, R22, RZ, 0xfc, !PT ;  /* 0x000000167d027212 */ /* 0x040fe200078efcff */
[----:B------:R-:W-:Y:S01]  /*7760*/  STS.128 [R209+0x180], R4 ;  /* 0x00018004d1007388 */ /* 0x000fe20000000c00 */
[----:B------:R-:W-:-:S02]  /*7770*/  LOP3.LUT R44, R125, 0x1e0, R22, 0xfe, !PT ;  /* 0x000001e07d2c7812 */ /* 0x000fc400078efe16 */
[C-C-:B------:R-:W-:Y:S01]  /*7780*/  LOP3.LUT R23, R125.reuse, 0x1d0, R22.reuse, 0xfe, !PT ;  /* 0x000001d07d177812 */ /* 0x140fe200078efe16 */
[----:B------:R-:W-:Y:S01]  /*7790*/  BAR.SYNC.DEFER_BLOCKING 0x0 ;  /* 0x0000000000007b1d */ /* 0x000fe20000010000 */
[C-C-:B------:R-:W-:Y:S01]  /*77a0*/  LOP3.LUT R46, R125.reuse, 0x1c0, R22.reuse, 0xfe, !PT ;  /* 0x000001c07d2e7812 */ /* 0x140fe200078efe16 */
[----:B--2---:R-:W-:Y:S01]  /*77b0*/  IMAD R21, R2, R47, RZ ;  /* 0x0000002f02157224 */ /* 0x004fe200078e02ff */
[C-C-:B------:R-:W-:Y:S02]  /*77c0*/  LOP3.LUT R48, R125.reuse, 0x1a0, R22.reuse, 0xfe, !PT ;  /* 0x000001a07d307812 */ /* 0x140fe400078efe16 */
[--C-:B------:R-:W-:Y:S01]  /*77d0*/  LOP3.LUT R28, R125, 0x190, R22.reuse, 0xfe, !PT ;  /* 0x000001907d1c7812 */ /* 0x100fe200078efe16 */
[----:B------:R-:W-:Y:S01]  /*77e0*/  IMAD R42, R47, 0x20, R21 ;  /* 0x000000202f2a7824 */ /* 0x000fe200078e0215 */
[C-C-:B------:R-:W-:Y:S02]  /*77f0*/  LOP3.LUT R29, R125.reuse, 0x180, R22.reuse, 0xfe, !PT ;  /* 0x000001807d1d7812 */ /* 0x140fe400078efe16 */
[----:B------:R-:W-:-:S02]  /*7800*/  LOP3.LUT R30, R125, 0x160, R22, 0xfe, !PT ;  /* 0x000001607d1e7812 */ /* 0x000fc400078efe16 */
[C-C-:B------:R-:W-:Y:S02]  /*7810*/  LOP3.LUT R31, R125.reuse, 0x150, R22.reuse, 0xfe, !PT ;  /* 0x000001507d1f7812 */ /* 0x140fe400078efe16 */
[C-C-:B------:R-:W-:Y:S02]  /*7820*/  LOP3.LUT R32, R125.reuse, 0x140, R22.reuse, 0xfe, !PT ;  /* 0x000001407d207812 */ /* 0x140fe400078efe16 */
[C-C-:B------:R-:W-:Y:S02]  /*7830*/  LOP3.LUT R33, R125.reuse, 0x120, R22.reuse, 0xfe, !PT ;  /* 0x000001207d217812 */ /* 0x140fe400078efe16 */
[C-C-:B------:R-:W-:Y:S02]  /*7840*/  LOP3.LUT R34, R125.reuse, 0x110, R22.reuse, 0xfe, !PT ;  /* 0x000001107d227812 */ /* 0x140fe400078efe16 */
[C-C-:B------:R-:W-:Y:S02]  /*7850*/  LOP3.LUT R35, R125.reuse, 0x100, R22.reuse, 0xfe, !PT ;  /* 0x000001007d237812 */ /* 0x140fe400078efe16 */
[----:B------:R-:W-:-:S02]  /*7860*/  LOP3.LUT R27, R125, 0xe0, R22, 0xfe, !PT ;  /* 0x000000e07d1b7812 */ /* 0x000fc400078efe16 */
[C-C-:B------:R-:W-:Y:S01]  /*7870*/  LOP3.LUT R36, R125.reuse, 0xd0, R22.reuse, 0xfe, !PT ;  /* 0x000000d07d247812 */ /* 0x140fe200078efe16 */
[----:B------:R-:W0:Y:S01]  /*7880*/  LDS.128 R12, [R20] ;  /* 0x00000000140c7984 */ /* 0x000e220000000c00 */
[C-C-:B------:R-:W-:Y:S02]  /*7890*/  LOP3.LUT R37, R125.reuse, 0xc0, R22.reuse, 0xfe, !PT ;  /* 0x000000c07d257812 */ /* 0x140fe400078efe16 */
[C-C-:B------:R-:W-:Y:S01]  /*78a0*/  LOP3.LUT R26, R125.reuse, 0xa0, R22.reuse, 0xfe, !PT ;  /* 0x000000a07d1a7812 */ /* 0x140fe200078efe16 */
[----:B------:R-:W1:Y:S01]  /*78b0*/  LDS.128 R16, [R20+0x400] ;  /* 0x0004000014107984 */ /* 0x000e620000000c00 */
[C-C-:B------:R-:W-:Y:S02]  /*78c0*/  LOP3.LUT R38, R125.reuse, 0x90, R22.reuse, 0xfe, !PT ;  /* 0x000000907d267812 */ /* 0x140fe400078efe16 */
[C-C-:B------:R-:W-:Y:S01]  /*78d0*/  LOP3.LUT R39, R125.reuse, 0x80, R22.reuse, 0xfe, !PT ;  /* 0x000000807d277812 */ /* 0x140fe200078efe16 */
[----:B------:R-:W2:Y:S01]  /*78e0*/  LDS.128 R4, [R20+0x800] ;  /* 0x0008000014047984 */ /* 0x000ea20000000c00 */
[----:B------:R-:W-:-:S02]  /*78f0*/  LOP3.LUT R25, R125, 0x60, R22, 0xfe, !PT ;  /* 0x000000607d197812 */ /* 0x000fc400078efe16 */
[C-C-:B------:R-:W-:Y:S01]  /*7900*/  LOP3.LUT R40, R125.reuse, 0x50, R22.reuse, 0xfe, !PT ;  /* 0x000000507d287812 */ /* 0x140fe200078efe16 */
[----:B------:R3:W4:Y:S01]  /*7910*/  LDS.128 R8, [R20+0xc00] ;  /* 0x000c000014087984 */ /* 0x0007220000000c00 */
[C-C-:B------:R-:W-:Y:S02]  /*7920*/  LOP3.LUT R41, R125.reuse, 0x40, R22.reuse, 0xfe, !PT ;  /* 0x000000407d297812 */ /* 0x140fe400078efe16 */
[C-C-:B------:R-:W-:Y:S02]  /*7930*/  LOP3.LUT R3, R125.reuse, 0x20, R22.reuse, 0xfe, !PT ;  /* 0x000000207d037812 */ /* 0x140fe400078efe16 */
[----:B------:R-:W-:Y:S01]  /*7940*/  LOP3.LUT R125, R125, 0x10, R22, 0xfe, !PT ;  /* 0x000000107d7d7812 */ /* 0x000fe200078efe16 */
[----:B------:R-:W-:Y:S01]  /*7950*/  VIADD R22, R0, 0x30 ;  /* 0x0000003000167836 */ /* 0x000fe20000000000 */
[----:B------:R-:W-:Y:S02]  /*7960*/  LEA R45, P3, R127, UR6, 0x1 ;  /* 0x000000067f2d7c11 */ /* 0x000fe4000f8608ff */
[----:B------:R-:W-:Y:S01]  /*7970*/  ISETP.LT.AND P1, PT, R2, UR11, !P0 ;  /* 0x0000000b02007c0c */ /* 0x000fe2000c721270 */
[-C--:B------:R-:W-:Y:S01]  /*7980*/  IMAD R43, R22, R47.reuse, RZ ;  /* 0x0000002f162b7224 */ /* 0x080fe200078e02ff */
[C---:B------:R-:W-:Y:S01]  /*7990*/  ISETP.LT.AND P5, PT, R125.reuse, UR11, !P0 ;  /* 0x0000000b7d007c0c */ /* 0x040fe2000c7a1270 */
[----:B------:R-:W-:Y:S01]  /*79a0*/  IMAD R125, R125, R47, RZ ;  /* 0x0000002f7d7d7224 */ /* 0x000fe200078e02ff */
[----:B------:R-:W-:-:S02]  /*79b0*/  LEA.HI.X.SX32 R127, R127, UR7, 0x1, P3 ;  /* 0x000000077f7f7c11 */ /* 0x000fc400098f0eff */
[----:B------:R-:W-:Y:S02]  /*79c0*/  LEA R2, P4, R21, R45, 0x1 ;  /* 0x0000002d15027211 */ /* 0x000fe400078808ff */
[----:B------:R-:W-:Y:S02]  /*79d0*/  ISETP.LT.AND P3, PT, R3, UR11, !P0 ;  /* 0x0000000b03007c0c */ /* 0x000fe4000c761270 */
[----:B------:R-:W-:Y:S02]  /*79e0*/  LEA.HI.X.SX32 R3, R21, R127, 0x1, P4 ;  /* 0x0000007f15037211 */ /* 0x000fe400020f0eff */
[C---:B---3--:R-:W-:Y:S02]  /*79f0*/  LEA R20, P6, R125.reuse, R45, 0x1 ;  /* 0x0000002d7d147211 */ /* 0x048fe400078c08ff */
[----:B------:R-:W-:Y:S02]  /*7a00*/  ISETP.LT.AND P4, PT, R22, UR11, !P0 ;  /* 0x0000000b16007c0c */ /* 0x000fe4000c781270 */
[----:B------:R-:W-:-:S02]  /*7a10*/  LEA.HI.X.SX32 R21, R125, R127, 0x1, P6 ;  /* 0x0000007f7d157211 */ /* 0x000fc400030f0eff */
[----:B------:R-:W-:Y:S01]  /*7a20*/  ISETP.LT.AND P2, PT, R23, UR11, !P0 ;  /* 0x0000000b17007c0c */ /* 0x000fe2000c741270 */
[----:B0-----:R0:W-:Y:S01]  /*7a30*/  @P1 STG.E.U16 desc[UR8][R2.64], R12 ;  /* 0x0000000c02001986 */ /* 0x0011e2000c101508 */
[----:B------:R-:W-:Y:S02]  /*7a40*/  LEA R22, P1, R42, R45, 0x1 ;  /* 0x0000002d2a167211 */ /* 0x000fe400078208ff */
[----:B------:R-:W-:Y:S01]  /*7a50*/  ISETP.LT.AND P6, PT, R40, UR11, !P0 ;  /* 0x0000000b28007c0c */ /* 0x000fe2000c7c1270 */
[----:B-1----:R1:W-:Y:S01]  /*7a60*/  @P5 STG.E.U16 desc[UR8][R20.64], R16 ;  /* 0x0000001014005986 */ /* 0x0023e2000c101508 */
[----:B------:R-:W-:Y:S01]  /*7a70*/  LEA.HI.X.SX32 R23, R42, R127, 0x1, P1 ;  /* 0x0000007f2a177211 */ /* 0x000fe200008f0eff */
[----:B------:R-:W-:Y:S01]  /*7a80*/  IMAD R42, R47, 0x20, R42 ;  /* 0x000000202f2a7824 */ /* 0x000fe200078e022a */
[----:B------:R-:W-:Y:S01]  /*7a90*/  LEA R24, P5, R43, R45, 0x1 ;  /* 0x0000002d2b187211 */ /* 0x000fe200078a08ff */
[----:B------:R-:W-:Y:S01]  /*7aa0*/  VIADD R40, R0, 0x70 ;  /* 0x0000007000287836 */ /* 0x000fe20000000000 */
[----:B------:R-:W-:Y:S01]  /*7ab0*/  ISETP.LT.AND P1, PT, R25, UR11, !P0 ;  /* 0x0000000b19007c0c */ /* 0x000fe2000c721270 */
[----:B--2---:R2:W-:Y:S01]  /*7ac0*/  @P3 STG.E.U16 desc[UR8][R22.64], R4 ;  /* 0x0000000416003986 */ /* 0x0045e2000c101508 */
[----:B------:R-:W-:-:S02]  /*7ad0*/  LEA.HI.X.SX32 R25, R43, R127, 0x1, P5 ;  /* 0x0000007f2b197211 */ /* 0x000fc400028f0eff */
[----:B------:R-:W-:Y:S01]  /*7ae0*/  ISETP.LT.AND P3, PT, R41, UR11, !P0 ;  /* 0x0000000b29007c0c */ /* 0x000fe2000c761270 */
[----:B------:R-:W-:Y:S01]  /*7af0*/  IMAD R41, R47, 0x10, R42 ;  /* 0x000000102f297824 */ /* 0x000fe200078e022a */
[-C--:B0-----:R-:W-:Y:S01]  /*7b00*/  LEA R2, P5, R42, R45.reuse, 0x1 ;  /* 0x0000002d2a027211 */ /* 0x081fe200078a08ff */
[----:B----4-:R0:W-:Y:S01]  /*7b10*/  @P4 STG.E.U16 desc[UR8][R24.64], R8 ;  /* 0x0000000818004986 */ /* 0x0101e2000c101508 */
[----:B------:R-:W-:Y:S02]  /*7b20*/  PRMT R12, R12, 0x7632, R12 ;  /* 0x000076320c0c7816 */ /* 0x000fe4000000000c */
[C---:B-1----:R-:W-:Y:S02]  /*7b30*/  LEA R20, P4, R41.reuse, R45, 0x1 ;  /* 0x0000002d29147211 */ /* 0x042fe400078808ff */
[-C--:B------:R-:W-:Y:S02]  /*7b40*/  LEA.HI.X.SX32 R3, R42, R127.reuse, 0x1, P5 ;  /* 0x0000007f2a037211 */ /* 0x080fe400028f0eff */
[----:B------:R-:W-:Y:S01]  /*7b50*/  LEA.HI.X.SX32 R21, R41, R127, 0x1, P4 ;  /* 0x0000007f29157211 */ /* 0x000fe200020f0eff */
[----:B------:R-:W-:Y:S01]  /*7b60*/  IMAD R41, R47, 0x10, R41 ;  /* 0x000000102f297824 */ /* 0x000fe200078e0229 */
[C---:B------:R-:W-:Y:S01]  /*7b70*/  ISETP.LT.AND P5, PT, R40.reuse, UR11, !P0 ;  /* 0x0000000b28007c0c */ /* 0x040fe2000c7a1270 */
[----:B------:R-:W-:Y:S01]  /*7b80*/  IMAD R40, R40, R47, RZ ;  /* 0x0000002f28287224 */ /* 0x000fe200078e02ff */
[----:B------:R1:W-:Y:S01]  /*7b90*/  @P3 STG.E.U16 desc[UR8][R2.64], R12 ;  /* 0x0000000c02003986 */ /* 0x0003e2000c101508 */
[----:B------:R-:W-:-:S02]  /*7ba0*/  PRMT R16, R16, 0x7632, R16 ;  /* 0x0000763210107816 */ /* 0x000fc40000000010 */
[CC--:B--2---:R-:W-:Y:S02]  /*7bb0*/  LEA R22, P3, R41.reuse, R45.reuse, 0x1 ;  /* 0x0000002d29167211 */ /* 0x0c4fe400078608ff */
[C---:B0-----:R-:W-:Y:S01]  /*7bc0*/  LEA R24, P4, R40.reuse, R45, 0x1 ;  /* 0x0000002d28187211 */ /* 0x041fe200078808ff */
[----:B------:R0:W-:Y:S01]  /*7bd0*/  @P6 STG.E.U16 desc[UR8][R20.64], R16 ;  /* 0x0000001014006986 */ /* 0x0001e2000c101508 */
[-C--:B------:R-:W-:Y:S01]  /*7be0*/  LEA.HI.X.SX32 R23, R41, R127.reuse, 0x1, P3 ;  /* 0x0000007f29177211 */ /* 0x080fe200018f0eff */
[----:B------:R-:W-:Y:S01]  /*7bf0*/  IMAD R41, R47, 0x20, R41 ;  /* 0x000000202f297824 */ /* 0x000fe200078e0229 */
[----:B------:R-:W-:Y:S02]  /*7c00*/  LEA.HI.X.SX32 R25, R40, R127, 0x1, P4 ;  /* 0x0000007f28197211 */ /* 0x000fe400020f0eff */
[----:B------:R-:W-:Y:S02]  /*7c10*/  ISETP.LT.AND P4, PT, R39, UR11, !P0 ;  /* 0x0000000b27007c0c */ /* 0x000fe4000c781270 */
[----:B-1----:R-:W-:-:S02]  /*7c20*/  PRMT R3, R4, 0x7632, R3 ;  /* 0x0000763204037816 */ /* 0x002fc40000000003 */
[----:B------:R-:W-:Y:S02]  /*7c30*/  IADD3 R4, R0, 0xb0, RZ ;  /* 0x000000b000047810 */ /* 0x000fe40007ffe0ff */
[----:B------:R-:W-:Y:S01]  /*7c40*/  ISETP.LT.AND P3, PT, R38, UR11, !P0 ;  /* 0x0000000b26007c0c */ /* 0x000fe2000c761270 */
[----:B------:R1:W-:Y:S01]  /*7c50*/  @P1 STG.E.U16 desc[UR8][R22.64], R3 ;  /* 0x0000000316001986 */ /* 0x0003e2000c101508 */
[----:B0-----:R-:W-:Y:S01]  /*7c60*/  PRMT R16, R8, 0x7632, R16 ;  /* 0x0000763208107816 */ /* 0x001fe20000000010 */
[----:B------:R-:W-:Y:S01]  /*7c70*/  IMAD R8, R47, 0x10, R41 ;  /* 0x000000102f087824 */ /* 0x000fe200078e0229 */
[----:B------:R-:W-:Y:S01]  /*7c80*/  LEA R2, P1, R41, R45, 0x1 ;  /* 0x0000002d29027211 */ /* 0x000fe200078208ff */
[----:B------:R-:W-:Y:S01]  /*7c90*/  IMAD R12, R4, R47, RZ ;  /* 0x0000002f040c7224 */ /* 0x000fe200078e02ff */
[----:B------:R-:W-:Y:S01]  /*7ca0*/  ISETP.LT.AND P6, PT, R26, UR11, !P0 ;  /* 0x0000000b1a007c0c */ /* 0x000fe2000c7c1270 */
[----:B------:R0:W-:Y:S01]  /*7cb0*/  @P5 STG.E.U16 desc[UR8][R24.64], R16 ;  /* 0x0000001018005986 */ /* 0x0001e2000c101508 */
[----:B------:R-:W-:-:S04]  /*7cc0*/  LEA R20, P5, R8, R45, 0x1 ;  /* 0x0000002d08147211 */ /* 0x000fc800078a08ff */
[-C--:B------:R-:W-:Y:S02]  /*7cd0*/  LEA.HI.X.SX32 R21, R8, R127.reuse, 0x1, P5 ;  /* 0x0000007f08157211 */ /* 0x080fe400028f0eff */
[----:B-1----:R-:W-:Y:S02]  /*7ce0*/  LEA.HI.X.SX32 R3, R41, R127, 0x1, P1 ;  /* 0x0000007f29037211 */ /* 0x002fe400008f0eff */
[----:B------:R-:W-:Y:S01]  /*7cf0*/  ISETP.LT.AND P1, PT, R4, UR11, !P0 ;  /* 0x0000000b04007c0c */ /* 0x000fe2000c721270 */
[C---:B------:R-:W-:Y:S02]  /*7d00*/  IMAD R4, R47.reuse, 0x10, R8 ;  /* 0x000000102f047824 */ /* 0x040fe400078e0208 */
[----:B------:R1:W-:Y:S01]  /*7d10*/  @P4 STG.E.U16 desc[UR8][R2.64], R13 ;  /* 0x0000000d02004986 */ /* 0x0003e2000c101508 */
[-C--:B------:R-:W-:Y:S01]  /*7d20*/  LEA R26, P4, R12, R45.reuse, 0x1 ;  /* 0x0000002d0c1a7211 */ /* 0x080fe200078808ff */
[----:B------:R-:W-:Y:S01]  /*7d30*/  IMAD R8, R47, 0x20, R4 ;  /* 0x000000202f087824 */ /* 0x000fe200078e0204 */
[C---:B------:R-:W-:Y:S01]  /*7d40*/  LEA R22, P5, R4.reuse, R45, 0x1 ;  /* 0x0000002d04167211 */ /* 0x040fe200078a08ff */
[----:B------:R2:W-:Y:S01]  /*7d50*/  @P3 STG.E.U16 desc[UR8][R20.64], R17 ;  /* 0x0000001114003986 */ /* 0x0005e2000c101508 */
[----:B------:R-:W-:Y:S01]  /*7d60*/  ISETP.LT.AND P3, PT, R27, UR11, !P0 ;  /* 0x0000000b1b007c0c */ /* 0x000fe2000c761270 */
[----:B0-----:R-:W-:Y:S01]  /*7d70*/  IMAD R16, R47, 0x10, R8 ;  /* 0x000000102f107824 */ /* 0x001fe200078e0208 */
[-C--:B------:R-:W-:Y:S01]  /*7d80*/  LEA.HI.X.SX32 R23, R4, R127.reuse, 0x1, P5 ;  /* 0x0000007f04177211 */ /* 0x080fe200028f0eff */
[----:B------:R-:W-:Y:S01]  /*7d90*/  VIADD R4, R0, 0xf0 ;  /* 0x000000f000047836 */ /* 0x000fe20000000000 */
[----:B------:R-:W-:-:S02]  /*7da0*/  LEA.HI.X.SX32 R27, R12, R127, 0x1, P4 ;  /* 0x0000007f0c1b7211 */ /* 0x000fc400020f0eff */
[----:B------:R-:W-:Y:S01]  /*7db0*/  ISETP.LT.AND P5, PT, R37, UR11, !P0 ;  /* 0x0000000b25007c0c */ /* 0x000fe2000c7a1270 */
[----:B------:R-:W-:Y:S01]  /*7dc0*/  @P6 STG.E.U16 desc[UR8][R22.64], R5 ;  /* 0x0000000516006986 */ /* 0x000fe2000c101508 */
[----:B------:R-:W-:Y:S02]  /*7dd0*/  ISETP.LT.AND P4, PT, R36, UR11, !P0 ;  /* 0x0000000b24007c0c */ /* 0x000fe4000c781270 */
[-C--:B------:R-:W-:Y:S01]  /*7de0*/  LEA R12, P6, R16, R45.reuse, 0x1 ;  /* 0x0000002d100c7211 */ /* 0x080fe200078c08ff */
[----:B------:R-:W-:Y:S01]  /*7df0*/  @P1 STG.E.U16 desc[UR8][R26.64], R9 ;  /* 0x000000091a001986 */ /* 0x000fe2000c101508 */
[C---:B-1----:R-:W-:Y:S02]  /*7e00*/  LEA R2, P1, R8.reuse, R45, 0x1 ;  /* 0x0000002d08027211 */ /* 0x042fe400078208ff */
[----:B--2---:R-:W-:Y:S02]  /*7e10*/  PRMT R17, R13, 0x7632, R17 ;  /* 0x000076320d117816 */ /* 0x004fe40000000011 */
[----:B------:R-:W-:Y:S01]  /*7e20*/  LEA.HI.X.SX32 R3, R8, R127, 0x1, P1 ;  /* 0x0000007f08037211 */ /* 0x000fe200008f0eff */
[----:B------:R-:W-:Y:S01]  /*7e30*/  IMAD R8, R4, R47, RZ ;  /* 0x0000002f04087224 */ /* 0x000fe200078e02ff */
[----:B------:R-:W-:-:S02]  /*7e40*/  PRMT R21, R17, 0x7632, R21 ;  /* 0x0000763211157816 */ /* 0x000fc40000000015 */
[----:B------:R-:W-:Y:S01]  /*7e50*/  ISETP.LT.AND P1, PT, R4, UR11, !P0 ;  /* 0x0000000b04007c0c */ /* 0x000fe2000c721270 */
[----:B------:R-:W-:Y:S01]  /*7e60*/  IMAD R4, R47, 0x10, R16 ;  /* 0x000000102f047824 */ /* 0x000fe200078e0210 */
[----:B------:R-:W-:Y:S01]  /*7e70*/  LEA.HI.X.SX32 R13, R16, R127, 0x1, P6 ;  /* 0x0000007f100d7211 */ /* 0x000fe200030f0eff */
[----:B------:R0:W-:Y:S01]  /*7e80*/  @P5 STG.E.U16 desc[UR8][R2.64], R17 ;  /* 0x0000001102005986 */ /* 0x0001e2000c101508 */
[-C--:B------:R-:W-:Y:S02]  /*7e90*/  LEA R20, P6, R8, R45.reuse, 0x1 ;  /* 0x0000002d08147211 */ /* 0x080fe400078c08ff */
[----:B------:R-:W-:Y:S01]  /*7ea0*/  ISETP.LT.AND P5, PT, R48, UR11, !P0 ;  /* 0x0000000b30007c0c */ /* 0x000fe2000c7a1270 */
[----:B------:R1:W-:Y:S01]  /*7eb0*/  @P4 STG.E.U16 desc[UR8][R12.64], R21 ;  /* 0x000000150c004986 */ /* 0x0003e2000c101508 */
[----:B------:R-:W-:-:S04]  /*7ec0*/  LEA R16, P4, R4, R45, 0x1 ;  /* 0x0000002d04107211 */ /* 0x000fc800078808ff */
[-C--:B0-----:R-:W-:Y:S01]  /*7ed0*/  LEA.HI.X.SX32 R17, R4, R127.reuse, 0x1, P4 ;  /* 0x0000007f04117211 */ /* 0x081fe200020f0eff */
[----:B------:R-:W-:Y:S01]  /*7ee0*/  IMAD R4, R47, 0x20, R4 ;  /* 0x000000202f047824 */ /* 0x000fe200078e0204 */
[----:B------:R-:W-:Y:S02]  /*7ef0*/  ISETP.LT.AND P4, PT, R35, UR11, !P0 ;  /* 0x0000000b23007c0c */ /* 0x000fe4000c781270 */
[----:B-1----:R-:W-:Y:S02]  /*7f00*/  LEA.HI.X.SX32 R21, R8, R127, 0x1, P6 ;  /* 0x0000007f08157211 */ /* 0x002fe400030f0eff */
[----:B------:R-:W-:Y:S02]  /*7f10*/  PRMT R8, R5, 0x7632, R8 ;  /* 0x0000763205087816 */ /* 0x000fe40000000008 */
[----:B------:R-:W-:Y:S01]  /*7f20*/  PRMT R3, R9, 0x7632, R3 ;  /* 0x0000763209037816 */ /* 0x000fe20000000003 */
[----:B------:R-:W-:Y:S01]  /*7f30*/  VIADD R9, R0, 0x130 ;  /* 0x0000013000097836 */ /* 0x000fe20000000000 */
[----:B------:R-:W-:Y:S01]  /*7f40*/  ISETP.LT.AND P6, PT, R34, UR11, !P0 ;  /* 0x0000000b22007c0c */ /* 0x000fe2000c7c1270 */
[----:B------:R0:W-:Y:S01]  /*7f50*/  @P3 STG.E.U16 desc[UR8][R16.64], R8 ;  /* 0x0000000810003986 */ /* 0x0001e2000c101508 */
[----:B------:R-:W-:-:S02]  /*7f60*/  LEA R2, P3, R4, R45, 0x1 ;  /* 0x0000002d04027211 */ /* 0x000fc400078608ff */
[----:B------:R-:W-:Y:S01]  /*7f70*/  LEA R5, R47, R4, 0x4 ;  /* 0x000000042f057211 */ /* 0x000fe200078e20ff */
[----:B------:R1:W-:Y:S01]  /*7f80*/  @P1 STG.E.U16 desc[UR8][R20.64], R3 ;  /* 0x0000000314001986 */ /* 0x0003e2000c101508 */
[----:B------:R-:W-:-:S03]  /*7f90*/  ISETP.LT.AND P1, PT, R33, UR11, !P0 ;  /* 0x0000000b21007c0c */ /* 0x000fc6000c721270 */
[----:B------:R-:W-:Y:S02]  /*7fa0*/  IMAD R13, R47, 0x10, R5 ;  /* 0x000000102f0d7824 */ /* 0x000fe400078e0205 */
[----:B0-----:R-:W-:Y:S02]  /*7fb0*/  IMAD R16, R9, R47, RZ ;  /* 0x0000002f09107224 */ /* 0x001fe400078e02ff */
[----:B------:R-:W-:Y:S01]  /*7fc0*/  IMAD R17, R47, 0x20, R13 ;  /* 0x000000202f117824 */ /* 0x000fe200078e020d */
[----:B-1----:R-:W-:Y:S02]  /*7fd0*/  LEA.HI.X.SX32 R3, R4, R127, 0x1, P3 ;  /* 0x0000007f04037211 */ /* 0x002fe400018f0eff */
[----:B------:R-:W-:-:S03]  /*7fe0*/  LEA R4, P3, R5, R45, 0x1 ;  /* 0x0000002d05047211 */ /* 0x000fc600078608ff */
[----:B------:R0:W-:Y:S01]  /*7ff0*/  @P4 STG.E.U16 desc[UR8][R2.64], R14 ;  /* 0x0000000e02004986 */ /* 0x0001e2000c101508 */
[----:B------:R-:W-:Y:S02]  /*8000*/  LEA.HI.X.SX32 R5, R5, R127, 0x1, P3 ;  /* 0x0000007f05057211 */ /* 0x000fe400018f0eff */
[----:B------:R-:W-:Y:S02]  /*8010*/  LEA R8, P4, R13, R45, 0x1 ;  /* 0x0000002d0d087211 */ /* 0x000fe400078808ff */
[----:B------:R-:W-:Y:S01]  /*8020*/  ISETP.LT.AND P3, PT, R9, UR11, !P0 ;  /* 0x0000000b09007c0c */ /* 0x000fe2000c761270 */
[----:B------:R1:W-:Y:S01]  /*8030*/  @P6 STG.E.U16 desc[UR8][R4.64], R18 ;  /* 0x0000001204006986 */ /* 0x0003e2000c101508 */
[----:B------:R-:W-:Y:S02]  /*8040*/  LEA.HI.X.SX32 R9, R13, R127, 0x1, P4 ;  /* 0x0000007f0d097211 */ /* 0x000fe400020f0eff */
[----:B------:R-:W-:Y:S02]  /*8050*/  LEA R12, P6, R16, R45, 0x1 ;  /* 0x0000002d100c7211 */ /* 0x000fe400078c08ff */
[----:B------:R-:W-:Y:S01]  /*8060*/  ISETP.LT.AND P4, PT, R32, UR11, !P0 ;  /* 0x0000000b20007c0c */ /* 0x000fe2000c781270 */
[----:B------:R2:W-:Y:S01]  /*8070*/  @P1 STG.E.U16 desc[UR8][R8.64], R6 ;  /* 0x0000000608001986 */ /* 0x0005e2000c101508 */
[----:B------:R-:W-:-:S02]  /*8080*/  LEA.HI.X.SX32 R13, R16, R127, 0x1, P6 ;  /* 0x0000007f100d7211 */ /* 0x000fc400030f0eff */
[----:B0-----:R-:W-:Y:S02]  /*8090*/  LEA R2, P6, R17, R45, 0x1 ;  /* 0x0000002d11027211 */ /* 0x001fe400078c08ff */
[----:B------:R-:W-:Y:S01]  /*80a0*/  ISETP.LT.AND P1, PT, R31, UR11, !P0 ;  /* 0x0000000b1f007c0c */ /* 0x000fe2000c721270 */
[----:B------:R-:W-:Y:S01]  /*80b0*/  @P3 STG.E.U16 desc[UR8][R12.64], R10 ;  /* 0x0000000a0c003986 */ /* 0x000fe2000c101508 */
[----:B-1----:R-:W-:Y:S01]  /*80c0*/  PRMT R5, R14, 0x7632, R5 ;  /* 0x000076320e057816 */ /* 0x002fe20000000005 */
[----:B------:R-:W-:Y:S01]  /*80d0*/  IMAD R14, R47, 0x10, R17 ;  /* 0x000000102f0e7824 */ /* 0x000fe200078e0211 */
[----:B------:R-:W-:Y:S02]  /*80e0*/  LEA.HI.X.SX32 R3, R17, R127, 0x1, P6 ;  /* 0x0000007f11037211 */ /* 0x000fe400030f0eff */
[----:B------:R-:W-:Y:S01]  /*80f0*/  ISETP.LT.AND P3, PT, R30, UR11, !P0 ;  /* 0x0000000b1e007c0c */ /* 0x000fe2000c761270 */
[----:B------:R-:W-:Y:S01]  /*8100*/  IMAD R16, R47, 0x10, R14 ;  /* 0x000000102f107824 */ /* 0x000fe200078e020e */
[----:B------:R-:W-:Y:S01]  /*8110*/  LEA R4, P6, R14, R45, 0x1 ;  /* 0x0000002d0e047211 */ /* 0x000fe200078c08ff */
[----:B--2---:R-:W-:Y:S01]  /*8120*/  VIADD R9, R0, 0x170 ;  /* 0x0000017000097836 */ /* 0x004fe20000000000 */
[----:B------:R0:W-:Y:S01]  /*8130*/  @P4 STG.E.U16 desc[UR8][R2.64], R5 ;  /* 0x0000000502004986 */ /* 0x0001e2000c101508 */
[----:B------:R-:W-:-:S03]  /*8140*/  PRMT R18, R18, 0x7632, R18 ;  /* 0x0000763212127816 */ /* 0x000fc60000000012 */
[C---:B------:R-:W-:Y:S02]  /*8150*/  ISETP.LT.AND P4, PT, R9.reuse, UR11, !P0 ;  /* 0x0000000b09007c0c */ /* 0x040fe4000c781270 */
[----:B0-----:R-:W-:Y:S01]  /*8160*/  LEA.HI.X.SX32 R5, R14, R127, 0x1, P6 ;  /* 0x0000007f0e057211 */ /* 0x001fe200030f0eff */
[----:B------:R-:W-:Y:S01]  /*8170*/  IMAD R14, R9, R47, RZ ;  /* 0x0000002f090e7224 */ /* 0x000fe200078e02ff */
[----:B------:R-:W-:Y:S02]  /*8180*/  LEA R8, P6, R16, R45, 0x1 ;  /* 0x0000002d10087211 */ /* 0x000fe400078c08ff */
[----:B------:R-:W-:Y:S01]  /*8190*/  PRMT R3, R6, 0x7632, R3 ;  /* 0x0000763206037816 */ /* 0x000fe20000000003 */
[----:B------:R0:W-:Y:S01]  /*81a0*/  @P1 STG.E.U16 desc[UR8][R4.64], R18 ;  /* 0x0000001204001986 */ /* 0x0001e2000c101508 */
[----:B------:R-:W-:Y:S01]  /*81b0*/  LEA.HI.X.SX32 R9, R16, R127, 0x1, P6 ;  /* 0x0000007f10097211 */ /* 0x000fe200030f0eff */
[----:B------:R-:W-:Y:S01]  /*81c0*/  IMAD R16, R47, 0x20, R16 ;  /* 0x000000202f107824 */ /* 0x000fe200078e0210 */
[----:B------:R-:W-:Y:S01]  /*81d0*/  LEA R2, P6, R14, R45, 0x1 ;  /* 0x0000002d0e027211 */ /* 0x000fe200078c08ff */
[----:B------:R-:W-:Y:S01]  /*81e0*/  VIADD R6, R0, 0x1b0 ;  /* 0x000001b000067836 */ /* 0x000fe20000000000 */
[----:B------:R-:W-:Y:S01]  /*81f0*/  ISETP.LT.AND P1, PT, R29, UR11, !P0 ;  /* 0x0000000b1d007c0c */ /* 0x000fe2000c721270 */
[----:B------:R1:W-:Y:S01]  /*8200*/  @P3 STG.E.U16 desc[UR8][R8.64], R3 ;  /* 0x0000000308003986 */ /* 0x0003e2000c101508 */
[----:B------:R-:W-:Y:S01]  /*8210*/  ISETP.LT.AND P3, PT, R28, UR11, !P0 ;  /* 0x0000000b1c007c0c */ /* 0x000fe2000c761270 */
[----:B------:R-:W-:Y:S01]  /*8220*/  VIADD R0, R0, 0x1f0 ;  /* 0x000001f000007836 */ /* 0x000fe20000000000 */
[----:B0-----:R-:W-:-:S03]  /*8230*/  LEA R5, R47, R16, 0x4 ;  /* 0x000000102f057211 */ /* 0x001fc600078e20ff */
[----:B------:R-:W-:Y:S01]  /*8240*/  IMAD R18, R0, R47, RZ ;  /* 0x0000002f00127224 */ /* 0x000fe200078e02ff */
[----:B-1----:R-:W-:Y:S02]  /*8250*/  LEA.HI.X.SX32 R3, R14, R127, 0x1, P6 ;  /* 0x0000007f0e037211 */ /* 0x002fe400030f0eff */
[----:B------:R-:W-:Y:S01]  /*8260*/  PRMT R9, R10, 0x7632, R9 ;  /* 0x000076320a097816 */ /* 0x000fe20000000009 */
[----:B------:R-:W-:Y:S01]  /*8270*/  IMAD R10, R47, 0x10, R5 ;  /* 0x000000102f0a7824 */ /* 0x000fe200078e0205 */
[----:B------:R-:W-:-:S03]  /*8280*/  LEA R12, P6, R16, R45, 0x1 ;  /* 0x0000002d100c7211 */ /* 0x000fc600078c08ff */
[----:B------:R0:W-:Y:S01]  /*8290*/  @P4 STG.E.U16 desc[UR8][R2.64], R9 ;  /* 0x0000000902004986 */ /* 0x0001e2000c101508 */
[----:B------:R-:W-:Y:S01]  /*82a0*/  LEA R4, P4, R5, R45, 0x1 ;  /* 0x0000002d05047211 */ /* 0x000fe200078808ff */
[----:B------:R-:W-:Y:S01]  /*82b0*/  IMAD R14, R47, 0x20, R10 ;  /* 0x000000202f0e7824 */ /* 0x000fe200078e020a */
[-C--:B------:R-:W-:Y:S02]  /*82c0*/  LEA.HI.X.SX32 R13, R16, R127.reuse, 0x1, P6 ;  /* 0x0000007f100d7211 */ /* 0x080fe400030f0eff */
[----:B------:R-:W-:Y:S01]  /*82d0*/  LEA.HI.X.SX32 R5, R5, R127, 0x1, P4 ;  /* 0x0000007f05057211 */ /* 0x000fe200020f0eff */
[----:B------:R-:W-:Y:S01]  /*82e0*/  IMAD R17, R47, 0x10, R14 ;  /* 0x000000102f117824 */ /* 0x000fe200078e020e */
[C---:B------:R-:W-:Y:S01]  /*82f0*/  ISETP.LT.AND P4, PT, R6.reuse, UR11, !P0 ;  /* 0x0000000b06007c0c */ /* 0x040fe2000c781270 */
[----:B------:R-:W-:Y:S01]  /*8300*/  IMAD R6, R6, R47, RZ ;  /* 0x0000002f06067224 */ /* 0x000fe200078e02ff */
[----:B------:R1:W-:Y:S02]  /*8310*/  @P1 STG.E.U16 desc[UR8][R12.64], R15 ;  /* 0x0000000f0c001986 */ /* 0x0003e4000c101508 */
[----:B------:R-:W-:-:S02]  /*8320*/  LEA R16, P6, R17, R45, 0x1 ;  /* 0x0000002d11107211 */ /* 0x000fc400078c08ff */
[----:B------:R2:W-:Y:S01]  /*8330*/  @P3 STG.E.U16 desc[UR8][R4.64], R19 ;  /* 0x0000001304003986 */ /* 0x0005e2000c101508 */
[-C--:B------:R-:W-:Y:S02]  /*8340*/  LEA R8, P3, R6, R45.reuse, 0x1 ;  /* 0x0000002d06087211 */ /* 0x080fe400078608ff */
[----:B0-----:R-:W-:Y:S02]  /*8350*/  LEA R2, P1, R10, R45, 0x1 ;  /* 0x0000002d0a027211 */ /* 0x001fe400078208ff */
[-C--:B------:R-:W-:Y:S01]  /*8360*/  LEA.HI.X.SX32 R9, R6, R127.reuse, 0x1, P3 ;  /* 0x0000007f06097211 */ /* 0x080fe200018f0eff */
[----:B------:R-:W-:Y:S01]  /*8370*/  IMAD R6, R47, 0x10, R17 ;  /* 0x000000102f067824 */ /* 0x000fe200078e0211 */
[----:B------:R-:W-:Y:S02]  /*8380*/  LEA.HI.X.SX32 R3, R10, R127, 0x1, P1 ;  /* 0x0000007f0a037211 */ /* 0x000fe400008f0eff */
[----:B-1----:R-:W-:Y:S02]  /*8390*/  LEA R12, P3, R14, R45, 0x1 ;  /* 0x0000002d0e0c7211 */ /* 0x002fe400078608ff */
[----:B------:R-:W-:Y:S01]  /*83a0*/  LEA.HI.X.SX32 R17, R17, R127, 0x1, P6 ;  /* 0x0000007f11117211 */ /* 0x000fe200030f0eff */
[----:B------:R0:W-:Y:S01]  /*83b0*/  @P5 STG.E.U16 desc[UR8][R2.64], R7 ;  /* 0x0000000702005986 */ /* 0x0001e2000c101508 */
[----:B--2---:R-:W-:-:S02]  /*83c0*/  LEA R4, P1, R6, R45, 0x1 ;  /* 0x0000002d06047211 */ /* 0x004fc400078208ff */
[-C--:B------:R-:W-:Y:S01]  /*83d0*/  LEA.HI.X.SX32 R13, R14, R127.reuse, 0x1, P3 ;  /* 0x0000007f0e0d7211 */ /* 0x080fe200018f0eff */
[----:B------:R0:W-:Y:S01]  /*83e0*/  @P4 STG.E.U16 desc[UR8][R8.64], R11 ;  /* 0x0000000b08004986 */ /* 0x0001e2000c101508 */
[----:B------:R-:W-:Y:S02]  /*83f0*/  ISETP.LT.AND P3, PT, R46, UR11, !P0 ;  /* 0x0000000b2e007c0c */ /* 0x000fe4000c761270 */
[----:B------:R-:W-:Y:S02]  /*8400*/  LEA.HI.X.SX32 R5, R6, R127, 0x1, P1 ;  /* 0x0000007f06057211 */ /* 0x000fe400008f0eff */
[----:B------:R-:W-:Y:S02]  /*8410*/  ISETP.LT.AND P1, PT, R0, UR11, !P0 ;  /* 0x0000000b00007c0c */ /* 0x000fe4000c721270 */
[----:B------:R-:W-:Y:S02]  /*8420*/  ISETP.LT.AND P0, PT, R44, UR11, !P0 ;  /* 0x0000000b2c007c0c */ /* 0x000fe4000c701270 */
[----:B------:R-:W-:-:S02]  /*8430*/  PRMT R6, R15, 0x7632, R6 ;  /* 0x000076320f067816 */ /* 0x000fc40000000006 */
[----:B------:R-:W-:Y:S02]  /*8440*/  PRMT R19, R19, 0x7632, R19 ;  /* 0x0000763213137816 */ /* 0x000fe40000000013 */
[----:B------:R-:W-:Y:S01]  /*8450*/  PRMT R0, R7, 0x7632, R0 ;  /* 0x0000763207007816 */ /* 0x000fe20000000000 */
[----:B------:R0:W-:Y:S01]  /*8460*/  @P3 STG.E.U16 desc[UR8][R12.64], R6 ;  /* 0x000000060c003986 */ /* 0x0001e2000c101508 */
[----:B------:R-:W-:-:S03]  /*8470*/  LEA R20, P6, R18, R45, 0x1 ;  /* 0x0000002d12147211 */ /* 0x000fc600078c08ff */
[----:B------:R0:W-:Y:S01]  /*8480*/  @P2 STG.E.U16 desc[UR8][R16.64], R19 ;  /* 0x0000001310002986 */ /* 0x0001e2000c101508 */
[----:B------:R-:W-:-:S03]  /*8490*/  LEA.HI.X.SX32 R21, R18, R127, 0x1, P6 ;  /* 0x0000007f12157211 */ /* 0x000fc600030f0eff */
[----:B------:R0:W-:Y:S01]  /*84a0*/  @P0 STG.E.U16 desc[UR8][R4.64], R0 ;  /* 0x0000000004000986 */ /* 0x0001e2000c101508 */
[----:B------:R-:W-:Y:S05]  /*84b0*/  @!P1 EXIT ;  /* 0x000000000000994d */ /* 0x000fea0003800000 */
[----:B------:R-:W-:-:S05]  /*84c0*/  PRMT R10, R11, 0x7632, R10 ;  /* 0x000076320b0a7816 */ /* 0x000fca000000000a */
[----:B------:R-:W-:Y:S01]  /*84d0*/  STG.E.U16 desc[UR8][R20.64], R10 ;  /* 0x0000000a14007986 */ /* 0x000fe2000c101508 */
[----:B------:R-:W-:Y:S05]  /*84e0*/  EXIT ;  /* 0x000000000000794d */ /* 0x000fea0003800000 */
.L_x_3:
[----:B------:R-:W-:-:S00]  /*84f0*/  BRA `(.L_x_3) ;  /* 0xfffffffc00fc7947 */ /* 0x000fc0000383ffff */
[----:B------:R-:W-:-:S00]  /*8500*/  NOP ;  /* 0x0000000000007918 */ /* 0x000fc00000000000 */
[----:B------:R-:W-:-:S00]  /*8510*/  NOP ;  /* 0x0000000000007918 */ /* 0x000fc00000000000 */
[----:B------:R-:W-:-:S00]  /*8520*/  NOP ;  /* 0x0000000000007918 */ /* 0x000fc00000000000 */
[----:B------:R-:W-:-:S00]  /*8530*/  NOP ;  /* 0x0000000000007918 */ /* 0x000fc00000000000 */
[----:B------:R-:W-:-:S00]  /*8540*/  NOP ;  /* 0x0000000000007918 */ /* 0x000fc00000000000 */
[----:B------:R-:W-:-:S00]  /*8550*/  NOP ;  /* 0x0000000000007918 */ /* 0x000fc00000000000 */
[----:B------:R-:W-:-:S00]  /*8560*/  NOP ;  /* 0x0000000000007918 */ /* 0x000fc00000000000 */
[----:B------:R-:W-:-:S00]  /*8570*/  NOP ;  /* 0x0000000000007918 */ /* 0x000fc00000000000 */
.L_x_4:


//--------------------- .nv.shared.matmul_kernel  --------------------------
	.section	.nv.shared.matmul_kernel,"aw",@nobits
	.sectionflags	@""
	.align	16
	.zero		1024


//--------------------- .nv.shared.reserved.0     --------------------------
	.section	.nv.shared.reserved.0,"aw",@nobits
	.weak		__nv_reservedSMEM_offset_0_alias
	.size		__nv_reservedSMEM_offset_0_alias, 0, 0
	.other		__nv_reservedSMEM_offset_0_alias,@"STO_CUDA_RESERVED_SHARED STV_DEFAULT"
__nv_reservedSMEM_offset_0_alias:
	.zero		0


//--------------------- .nv.constant0.matmul_kernel --------------------------
	.section	.nv.constant0.matmul_kernel,"a",@progbits
	.sectionflags	@""
	.align	4
.nv.constant0.matmul_kernel:
	.zero		608


//--------------------- SYMBOLS --------------------------

	.type		.nv.reservedSmem.offset0,@object
	.size		.nv.reservedSmem.offset0,0x4
